// auto-generated by cutlass_sweep.gemm — config: {"arch": "sm_90", "cluster_m": 1, "cluster_n": 2, "dtype": "tf32", "dtype_b": "tf32", "layout": "nt", "stages": 0, "tile_k": 64, "tile_m": 128, "tile_n": 128}
#include "cutlass/cutlass.h"
#include "cutlass/gemm/collective/collective_builder.hpp"
#include "cutlass/gemm/device/gemm_universal_adapter.h"
#include "cutlass/gemm/kernel/gemm_universal.hpp"
#include "cutlass/epilogue/collective/collective_builder.hpp"

using ElemA = cutlass::tfloat32_t;
using ElemB = cutlass::tfloat32_t;
using ElemCD = cutlass::tfloat32_t;
using Acc  = float;
using TileShape    = cute::Shape<cute::_128, cute::_128, cute::_64>;
using ClusterShape = cute::Shape<cute::_1, cute::_2, cute::_1>;

using CollectiveEpilogue = typename cutlass::epilogue::collective::CollectiveBuilder<
    cutlass::arch::Sm90, cutlass::arch::OpClassTensorOp,
    TileShape, ClusterShape,
    cutlass::epilogue::collective::EpilogueTileAuto,
    Acc, Acc,
    ElemCD, cutlass::layout::RowMajor, 128 / cutlass::sizeof_bits<ElemCD>::value,
    ElemCD, cutlass::layout::RowMajor, 128 / cutlass::sizeof_bits<ElemCD>::value,
    cutlass::epilogue::collective::EpilogueScheduleAuto
  >::CollectiveOp;

using CollectiveMainloop = typename cutlass::gemm::collective::CollectiveBuilder<
    cutlass::arch::Sm90, cutlass::arch::OpClassTensorOp,
    ElemA, cutlass::layout::RowMajor, 128 / cutlass::sizeof_bits<ElemA>::value,
    ElemB, cutlass::layout::ColumnMajor, 128 / cutlass::sizeof_bits<ElemB>::value,
    Acc,
    TileShape, ClusterShape,
    cutlass::gemm::collective::StageCountAutoCarveout<static_cast<int>(sizeof(typename CollectiveEpilogue::SharedStorage))>,
    cutlass::gemm::collective::KernelScheduleAuto
  >::CollectiveOp;

using GemmKernel = cutlass::gemm::kernel::GemmUniversal<
    cute::Shape<int,int,int,int>,
    CollectiveMainloop,
    CollectiveEpilogue
>;
using Gemm = cutlass::gemm::device::GemmUniversalAdapter<GemmKernel>;

// Force the device kernel symbol into the cubin without needing a host main.
auto* _anchor = &cutlass::device_kernel<GemmKernel>;


// ===== COMPILED SASS (sm_90a) =====

	.target	sm_90a

	.elftype	@"ET_EXEC"


//--------------------- .note.nv.tkinfo           --------------------------
	.section	.note.nv.tkinfo,"",@"SHT_NOTE"
	.sectionflags	@"SHF_NOTE_NV_TKINFO"
	.tkinfo
        /*0018*/ 	.word	0x00000002
        /*0030*/ 	.string	""
        /*0030*/ 	.string	"ptxas"
        /*0030*/ 	.string	"Cuda compilation tools, release 13.0, V13.0.88"
        /*0030*/ 	.string	"Build cuda_13.0.r13.0/compiler.36424714_0"
        /*0030*/ 	.string	"-arch sm_90a -m 64 "



//--------------------- .note.nv.cuinfo           --------------------------
	.section	.note.nv.cuinfo,"",@"SHT_NOTE"
	.sectionflags	@"SHF_NOTE_NV_CUINFO"
        /*0018*/ 	.short	0x0002
        /*001a*/ 	.short	0x005a
        /*001c*/ 	.short	0x0082
	.zero		2


//--------------------- .nv.info                  --------------------------
	.section	.nv.info,"",@"SHT_CUDA_INFO"
	.align	4


	//----- nvinfo : EIATTR_REGCOUNT
	.align		4
        /*0000*/ 	.byte	0x04, 0x2f
        /*0002*/ 	.short	(.L_15 - .L_14)
	.align		4
.L_14:
        /*0004*/ 	.word	index@(_ZN7cutlass13device_kernelINS_4gemm6kernel13GemmUniversalIN4cute5tupleIJiiiiEEENS1_10collective13CollectiveMmaINS1_34MainloopSm90TmaGmmaWarpSpecializedILi3ENS5_IJNS4_1CILi1EEENSA_ILi2EEESB_EEENS1_35KernelTmaWarpSpecializedCooperativeEEENS5_IJNSA_ILi128EEESG_NSA_ILi64EEEEEENS_10tfloat32_tENS5_IJlSB_lEEESJ_SK_NS4_8TiledMMAINS4_8MMA_AtomIJNS4_4SM904GMMA30MMA_64x128x8_F32TF32TF32_SS_TNILNSO_7ScaleInE1ELSQ_1EEEEEENS4_6LayoutINS5_IJSC_SB_SB_EEENS5_IJSB_NSA_ILi0EEESV_EEEEENS5_IJNS4_10UnderscoreESY_SY_EEEEENS4_23SM90_TMA_LOAD_MULTICASTENS4_14ComposedLayoutINS4_7SwizzleILi3ELi4ELi3EEENS4_18smem_ptr_flag_bitsILi32EEENST_INS5_IJNSA_ILi8EEENSA_ILi32EEEEEENS5_IJS18_SB_EEEEEEEvNS4_8identityENS4_13SM90_TMA_LOADES1C_vS1D_EENS_8epilogue10collective6detail29Sm90TmaWarpSpecializedAdapterINS1H_15DefaultEpilogueISJ_SK_SK_NS1G_6thread17LinearCombinationISJ_Li1EffLNS1L_9ScaleType4KindE0ELNS_15FloatRoundStyleE2ESJ_EENS1_15EpilogueDefaultEEEEEvvEEEEvNT_6ParamsE)
        /*0008*/ 	.word	0x000000a8


	//----- nvinfo : EIATTR_FRAME_SIZE
	.align		4
.L_15:
        /*000c*/ 	.byte	0x04, 0x11
        /*000e*/ 	.short	(.L_17 - .L_16)
	.align		4
.L_16:
        /*0010*/ 	.word	index@(_ZN7cutlass13device_kernelINS_4gemm6kernel13GemmUniversalIN4cute5tupleIJiiiiEEENS1_10collective13CollectiveMmaINS1_34MainloopSm90TmaGmmaWarpSpecializedILi3ENS5_IJNS4_1CILi1EEENSA_ILi2EEESB_EEENS1_35KernelTmaWarpSpecializedCooperativeEEENS5_IJNSA_ILi128EEESG_NSA_ILi64EEEEEENS_10tfloat32_tENS5_IJlSB_lEEESJ_SK_NS4_8TiledMMAINS4_8MMA_AtomIJNS4_4SM904GMMA30MMA_64x128x8_F32TF32TF32_SS_TNILNSO_7ScaleInE1ELSQ_1EEEEEENS4_6LayoutINS5_IJSC_SB_SB_EEENS5_IJSB_NSA_ILi0EEESV_EEEEENS5_IJNS4_10UnderscoreESY_SY_EEEEENS4_23SM90_TMA_LOAD_MULTICASTENS4_14ComposedLayoutINS4_7SwizzleILi3ELi4ELi3EEENS4_18smem_ptr_flag_bitsILi32EEENST_INS5_IJNSA_ILi8EEENSA_ILi32EEEEEENS5_IJS18_SB_EEEEEEEvNS4_8identityENS4_13SM90_TMA_LOADES1C_vS1D_EENS_8epilogue10collective6detail29Sm90TmaWarpSpecializedAdapterINS1H_15DefaultEpilogueISJ_SK_SK_NS1G_6thread17LinearCombinationISJ_Li1EffLNS1L_9ScaleType4KindE0ELNS_15FloatRoundStyleE2ESJ_EENS1_15EpilogueDefaultEEEEEvvEEEEvNT_6ParamsE)
        /*0014*/ 	.word	0x00000000


	//----- nvinfo : EIATTR_MIN_STACK_SIZE
	.align		4
.L_17:
        /*0018*/ 	.byte	0x04, 0x12
        /*001a*/ 	.short	(.L_19 - .L_18)
	.align		4
.L_18:
        /*001c*/ 	.word	index@(_ZN7cutlass13device_kernelINS_4gemm6kernel13GemmUniversalIN4cute5tupleIJiiiiEEENS1_10collective13CollectiveMmaINS1_34MainloopSm90TmaGmmaWarpSpecializedILi3ENS5_IJNS4_1CILi1EEENSA_ILi2EEESB_EEENS1_35KernelTmaWarpSpecializedCooperativeEEENS5_IJNSA_ILi128EEESG_NSA_ILi64EEEEEENS_10tfloat32_tENS5_IJlSB_lEEESJ_SK_NS4_8TiledMMAINS4_8MMA_AtomIJNS4_4SM904GMMA30MMA_64x128x8_F32TF32TF32_SS_TNILNSO_7ScaleInE1ELSQ_1EEEEEENS4_6LayoutINS5_IJSC_SB_SB_EEENS5_IJSB_NSA_ILi0EEESV_EEEEENS5_IJNS4_10UnderscoreESY_SY_EEEEENS4_23SM90_TMA_LOAD_MULTICASTENS4_14ComposedLayoutINS4_7SwizzleILi3ELi4ELi3EEENS4_18smem_ptr_flag_bitsILi32EEENST_INS5_IJNSA_ILi8EEENSA_ILi32EEEEEENS5_IJS18_SB_EEEEEEEvNS4_8identityENS4_13SM90_TMA_LOADES1C_vS1D_EENS_8epilogue10collective6detail29Sm90TmaWarpSpecializedAdapterINS1H_15DefaultEpilogueISJ_SK_SK_NS1G_6thread17LinearCombinationISJ_Li1EffLNS1L_9ScaleType4KindE0ELNS_15FloatRoundStyleE2ESJ_EENS1_15EpilogueDefaultEEEEEvvEEEEvNT_6ParamsE)
        /*0020*/ 	.word	0x00000000
.L_19:


//--------------------- .nv.compat                --------------------------
	.section	.nv.compat,"",@"SHT_CUDA_COMPAT_INFO"
	.align	4
        /*0000*/ 	.byte	0x02, 0x09, 0x01, 0x00, 0x02, 0x02, 0x04, 0x00, 0x02, 0x05, 0x05, 0x00, 0x03, 0x07, 0x01, 0x01
        /*0010*/ 	.byte	0x02, 0x03, 0x01, 0x00, 0x02, 0x06, 0x01, 0x00, 0x04, 0x0b, 0x08, 0x00, 0x00, 0x00, 0x00, 0x00
        /*0020*/ 	.byte	0x00, 0x00, 0x00, 0x00


//--------------------- .nv.info._ZN7cutlass13device_kernelINS_4gemm6kernel13GemmUniversalIN4cute5tupleIJiiiiEEENS1_10collective13CollectiveMmaINS1_34MainloopSm90TmaGmmaWarpSpecializedILi3ENS5_IJNS4_1CILi1EEENSA_ILi2EEESB_EEENS1_35KernelTmaWarpSpecializedCooperativeEEENS5_IJNSA_ILi128EEESG_NSA_ILi64EEEEEENS_10tfloat32_tENS5_IJlSB_lEEESJ_SK_NS4_8TiledMMAINS4_8MMA_AtomIJNS4_4SM904GMMA30MMA_64x128x8_F32TF32TF32_SS_TNILNSO_7ScaleInE1ELSQ_1EEEEEENS4_6LayoutINS5_IJSC_SB_SB_EEENS5_IJSB_NSA_ILi0EEESV_EEEEENS5_IJNS4_10UnderscoreESY_SY_EEEEENS4_23SM90_TMA_LOAD_MULTICASTENS4_14ComposedLayoutINS4_7SwizzleILi3ELi4ELi3EEENS4_18smem_ptr_flag_bitsILi32EEENST_INS5_IJNSA_ILi8EEENSA_ILi32EEEEEENS5_IJS18_SB_EEEEEEEvNS4_8identityENS4_13SM90_TMA_LOADES1C_vS1D_EENS_8epilogue10collective6detail29Sm90TmaWarpSpecializedAdapterINS1H_15DefaultEpilogueISJ_SK_SK_NS1G_6thread17LinearCombinationISJ_Li1EffLNS1L_9ScaleType4KindE0ELNS_15FloatRoundStyleE2ESJ_EENS1_15EpilogueDefaultEEEEEvvEEEEvNT_6ParamsE --------------------------
	.section	.nv.info._ZN7cutlass13device_kernelINS_4gemm6kernel13GemmUniversalIN4cute5tupleIJiiiiEEENS1_10collective13CollectiveMmaINS1_34MainloopSm90TmaGmmaWarpSpecializedILi3ENS5_IJNS4_1CILi1EEENSA_ILi2EEESB_EEENS1_35KernelTmaWarpSpecializedCooperativeEEENS5_IJNSA_ILi128EEESG_NSA_ILi64EEEEEENS_10tfloat32_tENS5_IJlSB_lEEESJ_SK_NS4_8TiledMMAINS4_8MMA_AtomIJNS4_4SM904GMMA30MMA_64x128x8_F32TF32TF32_SS_TNILNSO_7ScaleInE1ELSQ_1EEEEEENS4_6LayoutINS5_IJSC_SB_SB_EEENS5_IJSB_NSA_ILi0EEESV_EEEEENS5_IJNS4_10UnderscoreESY_SY_EEEEENS4_23SM90_TMA_LOAD_MULTICASTENS4_14ComposedLayoutINS4_7SwizzleILi3ELi4ELi3EEENS4_18smem_ptr_flag_bitsILi32EEENST_INS5_IJNSA_ILi8EEENSA_ILi32EEEEEENS5_IJS18_SB_EEEEEEEvNS4_8identityENS4_13SM90_TMA_LOADES1C_vS1D_EENS_8epilogue10collective6detail29Sm90TmaWarpSpecializedAdapterINS1H_15DefaultEpilogueISJ_SK_SK_NS1G_6thread17LinearCombinationISJ_Li1EffLNS1L_9ScaleType4KindE0ELNS_15FloatRoundStyleE2ESJ_EENS1_15EpilogueDefaultEEEEEvvEEEEvNT_6ParamsE,"",@"SHT_CUDA_INFO"
	.sectionflags	@""
	.align	4


	//----- nvinfo : EIATTR_CUDA_API_VERSION
	.align		4
        /*0000*/ 	.byte	0x04, 0x37
        /*0002*/ 	.short	(.L_21 - .L_20)
.L_20:
        /*0004*/ 	.word	0x00000082


	//----- nvinfo : EIATTR_KPARAM_INFO
	.align		4
.L_21:
        /*0008*/ 	.byte	0x04, 0x17
        /*000a*/ 	.short	(.L_23 - .L_22)
.L_22:
        /*000c*/ 	.word	0x00000000
        /*0010*/ 	.short	0x0000
        /*0012*/ 	.short	0x0070
        /*0014*/ 	.byte	0x00, 0xf0, 0x01, 0x10


	//----- nvinfo : EIATTR_SPARSE_MMA_MASK
	.align		4
.L_23:
        /*0018*/ 	.byte	0x03, 0x50
        /*001a*/ 	.short	0x0000


	//----- nvinfo : EIATTR_MAXREG_COUNT
	.align		4
        /*001c*/ 	.byte	0x03, 0x1b
        /*001e*/ 	.short	0x00a8


	//----- nvinfo : EIATTR_NUM_BARRIERS
	.align		4
        /*0020*/ 	.byte	0x02, 0x4c
        /*0022*/ 	.byte	0x01
	.zero		1


	//----- nvinfo : EIATTR_EXTERNS
	.align		4
        /*0024*/ 	.byte	0x04, 0x0f
        /*0026*/ 	.short	(.L_25 - .L_24)


	//   ....[0]....
	.align		4
.L_24:
        /*0028*/ 	.word	index@(__assertfail)


	//----- nvinfo : EIATTR_MERCURY_ISA_VERSION
	.align		4
.L_25:
        /*002c*/ 	.byte	0x03, 0x5f
        /*002e*/ 	.short	0x0101


	//----- nvinfo : EIATTR_INT_WARP_WIDE_INSTR_OFFSETS
	.align		4
        /*0030*/ 	.byte	0x04, 0x31
        /*0032*/ 	.short	(.L_27 - .L_26)


	//   ....[0]....
.L_26:
        /*0034*/ 	.word	0x00000410


	//   ....[1]....
        /*0038*/ 	.word	0x00000430


	//   ....[2]....
        /*003c*/ 	.word	0x00000600


	//   ....[3]....
        /*0040*/ 	.word	0x000021f0


	//----- nvinfo : EIATTR_COOP_GROUP_MASK_REGIDS
	.align		4
.L_27:
        /*0044*/ 	.byte	0x04, 0x29
        /*0046*/ 	.short	(.L_29 - .L_28)


	//   ....[0]....
.L_28:
        /*0048*/ 	.word	0xffffffff


	//   ....[1]....
        /*004c*/ 	.word	0xffffffff


	//   ....[2]....
        /*0050*/ 	.word	0xffffffff


	//   ....[3]....
        /*0054*/ 	.word	0xffffffff


	//   ....[4]....
        /*0058*/ 	.word	0xffffffff


	//   ....[5]....
        /*005c*/ 	.word	0xffffffff


	//----- nvinfo : EIATTR_COOP_GROUP_INSTR_OFFSETS
	.align		4
.L_29:
        /*0060*/ 	.byte	0x04, 0x28
        /*0062*/ 	.short	(.L_31 - .L_30)


	//   ....[0]....
.L_30:
        /*0064*/ 	.word	0x00000060


	//   ....[1]....
        /*0068*/ 	.word	0x00000070


	//   ....[2]....
        /*006c*/ 	.word	0x00000130


	//   ....[3]....
        /*0070*/ 	.word	0x000002b0


	//   ....[4]....
        /*0074*/ 	.word	0x00000770


	//   ....[5]....
        /*0078*/ 	.word	0x000013f0


	//----- nvinfo : EIATTR_REG_RECONFIG
	.align		4
.L_31:
        /*007c*/ 	.byte	0x01, 0x54
	.zero		2


	//----- nvinfo : EIATTR_SYSCALL_OFFSETS
	.align		4
        /*0080*/ 	.byte	0x04, 0x46
        /*0082*/ 	.short	(.L_33 - .L_32)


	//   ....[0]....
.L_32:
        /*0084*/ 	.word	0x000015e0


	//----- nvinfo : EIATTR_MBARRIER_INSTR_OFFSETS
	.align		4
.L_33:
        /*0088*/ 	.byte	0x04, 0x39
        /*008a*/ 	.short	(.L_35 - .L_34)


	//   ....[0]....
.L_34:
        /*008c*/ 	.word	0x00000230
        /*0090*/ 	.word	0x000000ff
        /*0094*/ 	.word	0x00000000
        /*0098*/ 	.short	0x0100
        /*009a*/ 	.byte	0x08
	.zero		1


	//   ....[1]....
        /*009c*/ 	.word	0x00000240
        /*00a0*/ 	.word	0x000000ff
        /*00a4*/ 	.word	0x00000018
        /*00a8*/ 	.short	0x0100
        /*00aa*/ 	.byte	0x08
	.zero		1


	//   ....[2]....
        /*00ac*/ 	.word	0x00000250
        /*00b0*/ 	.word	0x000000ff
        /*00b4*/ 	.word	0x00000008
        /*00b8*/ 	.short	0x0100
        /*00ba*/ 	.byte	0x08
	.zero		1


	//   ....[3]....
        /*00bc*/ 	.word	0x00000260
        /*00c0*/ 	.word	0x000000ff
        /*00c4*/ 	.word	0x00000020
        /*00c8*/ 	.short	0x0100
        /*00ca*/ 	.byte	0x08
	.zero		1


	//   ....[4]....
        /*00cc*/ 	.word	0x00000270
        /*00d0*/ 	.word	0x000000ff
        /*00d4*/ 	.word	0x00000010
        /*00d8*/ 	.short	0x0100
        /*00da*/ 	.byte	0x08
	.zero		1


	//   ....[5]....
        /*00dc*/ 	.word	0x00000280
        /*00e0*/ 	.word	0x000000ff
        /*00e4*/ 	.word	0x00000028
        /*00e8*/ 	.short	0x0100
        /*00ea*/ 	.byte	0x08
	.zero		1


	//   ....[6]....
        /*00ec*/ 	.word	0x000006a0
        /*00f0*/ 	.word	0x000000ff
        /*00f4*/ 	.word	0x00000040
        /*00f8*/ 	.short	0x0100
        /*00fa*/ 	.byte	0x06
	.zero		1


	//   ....[7]....
        /*00fc*/ 	.word	0x00000720
        /*0100*/ 	.word	0x000000ff
        /*0104*/ 	.word	0x00000048
        /*0108*/ 	.short	0x0100
        /*010a*/ 	.byte	0x06
	.zero		1


	//   ....[8]....
        /*010c*/ 	.word	0x000016a0
        /*0110*/ 	.word	0x00000003
        /*0114*/ 	.word	0x00000000
        /*0118*/ 	.short	0x010a
        /*011a*/ 	.byte	0x3f
	.zero		1


	//   ....[9]....
        /*011c*/ 	.word	0x00001700
        /*0120*/ 	.word	0x00000003
        /*0124*/ 	.word	0x00000000
        /*0128*/ 	.short	0x010a
        /*012a*/ 	.byte	0x3f
	.zero		1


	//   ....[10]....
        /*012c*/ 	.word	0x00001c40
        /*0130*/ 	.word	0x00000005
        /*0134*/ 	.word	0x00000000
        /*0138*/ 	.short	0x010a
        /*013a*/ 	.byte	0x3f
	.zero		1


	//   ....[11]....
        /*013c*/ 	.word	0x00001c80
        /*0140*/ 	.word	0x00000005
        /*0144*/ 	.word	0x00000000
        /*0148*/ 	.short	0x010a
        /*014a*/ 	.byte	0x3f
	.zero		1


	//   ....[12]....
        /*014c*/ 	.word	0x000020a0
        /*0150*/ 	.word	0x00000004
        /*0154*/ 	.word	0x00000000
        /*0158*/ 	.short	0x0101
        /*015a*/ 	.byte	0x3f
	.zero		1


	//   ....[13]....
        /*015c*/ 	.word	0x00002290
        /*0160*/ 	.word	0x00000000
        /*0164*/ 	.word	0x00000000
        /*0168*/ 	.short	0x0101
        /*016a*/ 	.byte	0x3f
	.zero		1


	//   ....[14]....
        /*016c*/ 	.word	0x00007320
        /*0170*/ 	.word	0x00000017
        /*0174*/ 	.word	0x00000018
        /*0178*/ 	.short	0x010a
        /*017a*/ 	.byte	0x3f
	.zero		1


	//   ....[15]....
        /*017c*/ 	.word	0x00007770
        /*0180*/ 	.word	0x00000006
        /*0184*/ 	.word	0x00000048
        /*0188*/ 	.short	0x0101
        /*018a*/ 	.byte	0x3f
	.zero		1


	//   ....[16]....
        /*018c*/ 	.word	0x00007eb0
        /*0190*/ 	.word	0x00000007
        /*0194*/ 	.word	0x00000000
        /*0198*/ 	.short	0x010a
        /*019a*/ 	.byte	0x3f
	.zero		1


	//   ....[17]....
        /*019c*/ 	.word	0x00007f30
        /*01a0*/ 	.word	0x00000004
        /*01a4*/ 	.word	0x00000000
        /*01a8*/ 	.short	0x010a
        /*01aa*/ 	.byte	0x3f
	.zero		1


	//   ....[18]....
        /*01ac*/ 	.word	0x00007fc0
        /*01b0*/ 	.word	0x00000005
        /*01b4*/ 	.word	0x00000000
        /*01b8*/ 	.short	0x010a
        /*01ba*/ 	.byte	0x3f
	.zero		1


	//   ....[19]....
        /*01bc*/ 	.word	0x00008020
        /*01c0*/ 	.word	0x00000003
        /*01c4*/ 	.word	0x00000000
        /*01c8*/ 	.short	0x010a
        /*01ca*/ 	.byte	0x3f
	.zero		1


	//   ....[20]....
        /*01cc*/ 	.word	0x00008070
        /*01d0*/ 	.word	0x00000005
        /*01d4*/ 	.word	0x00000000
        /*01d8*/ 	.short	0x010a
        /*01da*/ 	.byte	0x3f
	.zero		1


	//   ....[21]....
        /*01dc*/ 	.word	0x00008140
        /*01e0*/ 	.word	0x00000017
        /*01e4*/ 	.word	0x00000018
        /*01e8*/ 	.short	0x010a
        /*01ea*/ 	.byte	0x3f
	.zero		1


	//   ....[22]....
        /*01ec*/ 	.word	0x00008210
        /*01f0*/ 	.word	0x00000007
        /*01f4*/ 	.word	0x00000000
        /*01f8*/ 	.short	0x010a
        /*01fa*/ 	.byte	0x3f
	.zero		1


	//   ....[23]....
        /*01fc*/ 	.word	0x00008260
        /*0200*/ 	.word	0x00000004
        /*0204*/ 	.word	0x00000000
        /*0208*/ 	.short	0x010a
        /*020a*/ 	.byte	0x3f
	.zero		1


	//----- nvinfo : EIATTR_NUM_MBARRIERS
	.align		4
.L_35:
        /*020c*/ 	.byte	0x03, 0x38
        /*020e*/ 	.short	0x0008


	//----- nvinfo : EIATTR_EXIT_INSTR_OFFSETS
	.align		4
        /*0210*/ 	.byte	0x04, 0x1c
        /*0212*/ 	.short	(.L_37 - .L_36)


	//   ....[0]....
.L_36:
        /*0214*/ 	.word	0x00000940


	//   ....[1]....
        /*0218*/ 	.word	0x00001150


	//   ....[2]....
        /*021c*/ 	.word	0x00006ab0


	//   ....[3]....
        /*0220*/ 	.word	0x00007010


	//   ....[4]....
        /*0224*/ 	.word	0x00008010


	//----- nvinfo : EIATTR_MAX_THREADS
	.align		4
.L_37:
        /*0228*/ 	.byte	0x04, 0x05
        /*022a*/ 	.short	(.L_39 - .L_38)
.L_38:
        /*022c*/ 	.word	0x00000180
        /*0230*/ 	.word	0x00000001
        /*0234*/ 	.word	0x00000001


	//----- nvinfo : EIATTR_CRS_STACK_SIZE
	.align		4
.L_39:
        /*0238*/ 	.byte	0x04, 0x1e
        /*023a*/ 	.short	(.L_41 - .L_40)
.L_40:
        /*023c*/ 	.word	0x00000000


	//----- nvinfo : EIATTR_CBANK_PARAM_SIZE
	.align		4
.L_41:
        /*0240*/ 	.byte	0x03, 0x19
        /*0242*/ 	.short	0x0470


	//----- nvinfo : EIATTR_PARAM_CBANK
	.align		4
        /*0244*/ 	.byte	0x04, 0x0a
        /*0246*/ 	.short	(.L_43 - .L_42)
	.align		4
.L_42:
        /*0248*/ 	.word	index@(.nv.constant0._ZN7cutlass13device_kernelINS_4gemm6kernel13GemmUniversalIN4cute5tupleIJiiiiEEENS1_10collective13CollectiveMmaINS1_34MainloopSm90TmaGmmaWarpSpecializedILi3ENS5_IJNS4_1CILi1EEENSA_ILi2EEESB_EEENS1_35KernelTmaWarpSpecializedCooperativeEEENS5_IJNSA_ILi128EEESG_NSA_ILi64EEEEEENS_10tfloat32_tENS5_IJlSB_lEEESJ_SK_NS4_8TiledMMAINS4_8MMA_AtomIJNS4_4SM904GMMA30MMA_64x128x8_F32TF32TF32_SS_TNILNSO_7ScaleInE1ELSQ_1EEEEEENS4_6LayoutINS5_IJSC_SB_SB_EEENS5_IJSB_NSA_ILi0EEESV_EEEEENS5_IJNS4_10UnderscoreESY_SY_EEEEENS4_23SM90_TMA_LOAD_MULTICASTENS4_14ComposedLayoutINS4_7SwizzleILi3ELi4ELi3EEENS4_18smem_ptr_flag_bitsILi32EEENST_INS5_IJNSA_ILi8EEENSA_ILi32EEEEEENS5_IJS18_SB_EEEEEEEvNS4_8identityENS4_13SM90_TMA_LOADES1C_vS1D_EENS_8epilogue10collective6detail29Sm90TmaWarpSpecializedAdapterINS1H_15DefaultEpilogueISJ_SK_SK_NS1G_6thread17LinearCombinationISJ_Li1EffLNS1L_9ScaleType4KindE0ELNS_15FloatRoundStyleE2ESJ_EENS1_15EpilogueDefaultEEEEEvvEEEEvNT_6ParamsE)
        /*024c*/ 	.short	0x0210
        /*024e*/ 	.short	0x0470


	//----- nvinfo : EIATTR_SW_WAR
	.align		4
.L_43:
        /*0250*/ 	.byte	0x04, 0x36
        /*0252*/ 	.short	(.L_45 - .L_44)
.L_44:
        /*0254*/ 	.word	0x00000008
.L_45:


//--------------------- .nv.callgraph             --------------------------
	.section	.nv.callgraph,"",@"SHT_CUDA_CALLGRAPH"
	.align	4
	.sectionentsize	8
	.align		4
        /*0000*/ 	.word	0x00000000
	.align		4
        /*0004*/ 	.word	0xffffffff
	.align		4
        /*0008*/ 	.word	index@(_ZN7cutlass13device_kernelINS_4gemm6kernel13GemmUniversalIN4cute5tupleIJiiiiEEENS1_10collective13CollectiveMmaINS1_34MainloopSm90TmaGmmaWarpSpecializedILi3ENS5_IJNS4_1CILi1EEENSA_ILi2EEESB_EEENS1_35KernelTmaWarpSpecializedCooperativeEEENS5_IJNSA_ILi128EEESG_NSA_ILi64EEEEEENS_10tfloat32_tENS5_IJlSB_lEEESJ_SK_NS4_8TiledMMAINS4_8MMA_AtomIJNS4_4SM904GMMA30MMA_64x128x8_F32TF32TF32_SS_TNILNSO_7ScaleInE1ELSQ_1EEEEEENS4_6LayoutINS5_IJSC_SB_SB_EEENS5_IJSB_NSA_ILi0EEESV_EEEEENS5_IJNS4_10UnderscoreESY_SY_EEEEENS4_23SM90_TMA_LOAD_MULTICASTENS4_14ComposedLayoutINS4_7SwizzleILi3ELi4ELi3EEENS4_18smem_ptr_flag_bitsILi32EEENST_INS5_IJNSA_ILi8EEENSA_ILi32EEEEEENS5_IJS18_SB_EEEEEEEvNS4_8identityENS4_13SM90_TMA_LOADES1C_vS1D_EENS_8epilogue10collective6detail29Sm90TmaWarpSpecializedAdapterINS1H_15DefaultEpilogueISJ_SK_SK_NS1G_6thread17LinearCombinationISJ_Li1EffLNS1L_9ScaleType4KindE0ELNS_15FloatRoundStyleE2ESJ_EENS1_15EpilogueDefaultEEEEEvvEEEEvNT_6ParamsE)
	.align		4
        /*000c*/ 	.word	index@(__assertfail)
	.align		4
        /*0010*/ 	.word	0x00000000
	.align		4
        /*0014*/ 	.word	0xfffffffe
	.align		4
        /*0018*/ 	.word	0x00000000
	.align		4
        /*001c*/ 	.word	0xfffffffd
	.align		4
        /*0020*/ 	.word	0x00000000
	.align		4
        /*0024*/ 	.word	0xfffffffc


//--------------------- .nv.constant4             --------------------------
	.section	.nv.constant4,"a",@progbits
	.align	8
	.align		8
.nv.constant4:
        /*0000*/ 	.dword	__assertfail
	.align		8
        /*0008*/ 	.dword	__unnamed_1
	.align		8
        /*0010*/ 	.dword	_ZN40_INTERNAL_66f111f0_4_k_cu_2215cc4c_339794cuda3std3__45__cpo5beginE
	.align		8
        /*0018*/ 	.dword	_ZN40_INTERNAL_66f111f0_4_k_cu_2215cc4c_339794cuda3std3__45__cpo3endE
	.align		8
        /*0020*/ 	.dword	_ZN40_INTERNAL_66f111f0_4_k_cu_2215cc4c_339794cuda3std3__45__cpo6cbeginE
	.align		8
        /*0028*/ 	.dword	_ZN40_INTERNAL_66f111f0_4_k_cu_2215cc4c_339794cuda3std3__45__cpo4cendE
	.align		8
        /*0030*/ 	.dword	_ZN40_INTERNAL_66f111f0_4_k_cu_2215cc4c_339794cuda3std3__442_GLOBAL__N__66f111f0_4_k_cu_2215cc4c_339796ignoreE
	.align		8
        /*0038*/ 	.dword	_ZN40_INTERNAL_66f111f0_4_k_cu_2215cc4c_339794cuda3std3__419piecewise_constructE
	.align		8
        /*0040*/ 	.dword	_ZN40_INTERNAL_66f111f0_4_k_cu_2215cc4c_339794cuda3std3__48in_placeE
	.align		8
        /*0048*/ 	.dword	_ZN40_INTERNAL_66f111f0_4_k_cu_2215cc4c_339794cuda3std6ranges3__45__cpo4swapE
	.align		8
        /*0050*/ 	.dword	_ZN40_INTERNAL_66f111f0_4_k_cu_2215cc4c_339794cuda3std6ranges3__45__cpo9iter_moveE
	.align		8
        /*0058*/ 	.dword	_ZN40_INTERNAL_66f111f0_4_k_cu_2215cc4c_339794cute7productE
	.align		8
        /*0060*/ 	.dword	_ZN40_INTERNAL_66f111f0_4_k_cu_2215cc4c_339794cute1_E
	.align		8
        /*0068*/ 	.dword	$str$22
	.align		8
        /*0070*/ 	.dword	$str$23


//--------------------- .text._ZN7cutlass13device_kernelINS_4gemm6kernel13GemmUniversalIN4cute5tupleIJiiiiEEENS1_10collective13CollectiveMmaINS1_34MainloopSm90TmaGmmaWarpSpecializedILi3ENS5_IJNS4_1CILi1EEENSA_ILi2EEESB_EEENS1_35KernelTmaWarpSpecializedCooperativeEEENS5_IJNSA_ILi128EEESG_NSA_ILi64EEEEEENS_10tfloat32_tENS5_IJlSB_lEEESJ_SK_NS4_8TiledMMAINS4_8MMA_AtomIJNS4_4SM904GMMA30MMA_64x128x8_F32TF32TF32_SS_TNILNSO_7ScaleInE1ELSQ_1EEEEEENS4_6LayoutINS5_IJSC_SB_SB_EEENS5_IJSB_NSA_ILi0EEESV_EEEEENS5_IJNS4_10UnderscoreESY_SY_EEEEENS4_23SM90_TMA_LOAD_MULTICASTENS4_14ComposedLayoutINS4_7SwizzleILi3ELi4ELi3EEENS4_18smem_ptr_flag_bitsILi32EEENST_INS5_IJNSA_ILi8EEENSA_ILi32EEEEEENS5_IJS18_SB_EEEEEEEvNS4_8identityENS4_13SM90_TMA_LOADES1C_vS1D_EENS_8epilogue10collective6detail29Sm90TmaWarpSpecializedAdapterINS1H_15DefaultEpilogueISJ_SK_SK_NS1G_6thread17LinearCombinationISJ_Li1EffLNS1L_9ScaleType4KindE0ELNS_15FloatRoundStyleE2ESJ_EENS1_15EpilogueDefaultEEEEEvvEEEEvNT_6ParamsE --------------------------
	.section	.text._ZN7cutlass13device_kernelINS_4gemm6kernel13GemmUniversalIN4cute5tupleIJiiiiEEENS1_10collective13CollectiveMmaINS1_34MainloopSm90TmaGmmaWarpSpecializedILi3ENS5_IJNS4_1CILi1EEENSA_ILi2EEESB_EEENS1_35KernelTmaWarpSpecializedCooperativeEEENS5_IJNSA_ILi128EEESG_NSA_ILi64EEEEEENS_10tfloat32_tENS5_IJlSB_lEEESJ_SK_NS4_8TiledMMAINS4_8MMA_AtomIJNS4_4SM904GMMA30MMA_64x128x8_F32TF32TF32_SS_TNILNSO_7ScaleInE1ELSQ_1EEEEEENS4_6LayoutINS5_IJSC_SB_SB_EEENS5_IJSB_NSA_ILi0EEESV_EEEEENS5_IJNS4_10UnderscoreESY_SY_EEEEENS4_23SM90_TMA_LOAD_MULTICASTENS4_14ComposedLayoutINS4_7SwizzleILi3ELi4ELi3EEENS4_18smem_ptr_flag_bitsILi32EEENST_INS5_IJNSA_ILi8EEENSA_ILi32EEEEEENS5_IJS18_SB_EEEEEEEvNS4_8identityENS4_13SM90_TMA_LOADES1C_vS1D_EENS_8epilogue10collective6detail29Sm90TmaWarpSpecializedAdapterINS1H_15DefaultEpilogueISJ_SK_SK_NS1G_6thread17LinearCombinationISJ_Li1EffLNS1L_9ScaleType4KindE0ELNS_15FloatRoundStyleE2ESJ_EENS1_15EpilogueDefaultEEEEEvvEEEEvNT_6ParamsE,"ax",@progbits
	.align	128
.text._ZN7cutlass13device_kernelINS_4gemm6kernel13GemmUniversalIN4cute5tupleIJiiiiEEENS1_10collective13CollectiveMmaINS1_34MainloopSm90TmaGmmaWarpSpecializedILi3ENS5_IJNS4_1CILi1EEENSA_ILi2EEESB_EEENS1_35KernelTmaWarpSpecializedCooperativeEEENS5_IJNSA_ILi128EEESG_NSA_ILi64EEEEEENS_10tfloat32_tENS5_IJlSB_lEEESJ_SK_NS4_8TiledMMAINS4_8MMA_AtomIJNS4_4SM904GMMA30MMA_64x128x8_F32TF32TF32_SS_TNILNSO_7ScaleInE1ELSQ_1EEEEEENS4_6LayoutINS5_IJSC_SB_SB_EEENS5_IJSB_NSA_ILi0EEESV_EEEEENS5_IJNS4_10UnderscoreESY_SY_EEEEENS4_23SM90_TMA_LOAD_MULTICASTENS4_14ComposedLayoutINS4_7SwizzleILi3ELi4ELi3EEENS4_18smem_ptr_flag_bitsILi32EEENST_INS5_IJNSA_ILi8EEENSA_ILi32EEEEEENS5_IJS18_SB_EEEEEEEvNS4_8identityENS4_13SM90_TMA_LOADES1C_vS1D_EENS_8epilogue10collective6detail29Sm90TmaWarpSpecializedAdapterINS1H_15DefaultEpilogueISJ_SK_SK_NS1G_6thread17LinearCombinationISJ_Li1EffLNS1L_9ScaleType4KindE0ELNS_15FloatRoundStyleE2ESJ_EENS1_15EpilogueDefaultEEEEEvvEEEEvNT_6ParamsE:
        .type           _ZN7cutlass13device_kernelINS_4gemm6kernel13GemmUniversalIN4cute5tupleIJiiiiEEENS1_10collective13CollectiveMmaINS1_34MainloopSm90TmaGmmaWarpSpecializedILi3ENS5_IJNS4_1CILi1EEENSA_ILi2EEESB_EEENS1_35KernelTmaWarpSpecializedCooperativeEEENS5_IJNSA_ILi128EEESG_NSA_ILi64EEEEEENS_10tfloat32_tENS5_IJlSB_lEEESJ_SK_NS4_8TiledMMAINS4_8MMA_AtomIJNS4_4SM904GMMA30MMA_64x128x8_F32TF32TF32_SS_TNILNSO_7ScaleInE1ELSQ_1EEEEEENS4_6LayoutINS5_IJSC_SB_SB_EEENS5_IJSB_NSA_ILi0EEESV_EEEEENS5_IJNS4_10UnderscoreESY_SY_EEEEENS4_23SM90_TMA_LOAD_MULTICASTENS4_14ComposedLayoutINS4_7SwizzleILi3ELi4ELi3EEENS4_18smem_ptr_flag_bitsILi32EEENST_INS5_IJNSA_ILi8EEENSA_ILi32EEEEEENS5_IJS18_SB_EEEEEEEvNS4_8identityENS4_13SM90_TMA_LOADES1C_vS1D_EENS_8epilogue10collective6detail29Sm90TmaWarpSpecializedAdapterINS1H_15DefaultEpilogueISJ_SK_SK_NS1G_6thread17LinearCombinationISJ_Li1EffLNS1L_9ScaleType4KindE0ELNS_15FloatRoundStyleE2ESJ_EENS1_15EpilogueDefaultEEEEEvvEEEEvNT_6ParamsE,@function
        .size           _ZN7cutlass13device_kernelINS_4gemm6kernel13GemmUniversalIN4cute5tupleIJiiiiEEENS1_10collective13CollectiveMmaINS1_34MainloopSm90TmaGmmaWarpSpecializedILi3ENS5_IJNS4_1CILi1EEENSA_ILi2EEESB_EEENS1_35KernelTmaWarpSpecializedCooperativeEEENS5_IJNSA_ILi128EEESG_NSA_ILi64EEEEEENS_10tfloat32_tENS5_IJlSB_lEEESJ_SK_NS4_8TiledMMAINS4_8MMA_AtomIJNS4_4SM904GMMA30MMA_64x128x8_F32TF32TF32_SS_TNILNSO_7ScaleInE1ELSQ_1EEEEEENS4_6LayoutINS5_IJSC_SB_SB_EEENS5_IJSB_NSA_ILi0EEESV_EEEEENS5_IJNS4_10UnderscoreESY_SY_EEEEENS4_23SM90_TMA_LOAD_MULTICASTENS4_14ComposedLayoutINS4_7SwizzleILi3ELi4ELi3EEENS4_18smem_ptr_flag_bitsILi32EEENST_INS5_IJNSA_ILi8EEENSA_ILi32EEEEEENS5_IJS18_SB_EEEEEEEvNS4_8identityENS4_13SM90_TMA_LOADES1C_vS1D_EENS_8epilogue10collective6detail29Sm90TmaWarpSpecializedAdapterINS1H_15DefaultEpilogueISJ_SK_SK_NS1G_6thread17LinearCombinationISJ_Li1EffLNS1L_9ScaleType4KindE0ELNS_15FloatRoundStyleE2ESJ_EENS1_15EpilogueDefaultEEEEEvvEEEEvNT_6ParamsE,(.L_x_195 - _ZN7cutlass13device_kernelINS_4gemm6kernel13GemmUniversalIN4cute5tupleIJiiiiEEENS1_10collective13CollectiveMmaINS1_34MainloopSm90TmaGmmaWarpSpecializedILi3ENS5_IJNS4_1CILi1EEENSA_ILi2EEESB_EEENS1_35KernelTmaWarpSpecializedCooperativeEEENS5_IJNSA_ILi128EEESG_NSA_ILi64EEEEEENS_10tfloat32_tENS5_IJlSB_lEEESJ_SK_NS4_8TiledMMAINS4_8MMA_AtomIJNS4_4SM904GMMA30MMA_64x128x8_F32TF32TF32_SS_TNILNSO_7ScaleInE1ELSQ_1EEEEEENS4_6LayoutINS5_IJSC_SB_SB_EEENS5_IJSB_NSA_ILi0EEESV_EEEEENS5_IJNS4_10UnderscoreESY_SY_EEEEENS4_23SM90_TMA_LOAD_MULTICASTENS4_14ComposedLayoutINS4_7SwizzleILi3ELi4ELi3EEENS4_18smem_ptr_flag_bitsILi32EEENST_INS5_IJNSA_ILi8EEENSA_ILi32EEEEEENS5_IJS18_SB_EEEEEEEvNS4_8identityENS4_13SM90_TMA_LOADES1C_vS1D_EENS_8epilogue10collective6detail29Sm90TmaWarpSpecializedAdapterINS1H_15DefaultEpilogueISJ_SK_SK_NS1G_6thread17LinearCombinationISJ_Li1EffLNS1L_9ScaleType4KindE0ELNS_15FloatRoundStyleE2ESJ_EENS1_15EpilogueDefaultEEEEEvvEEEEvNT_6ParamsE)
        .other          _ZN7cutlass13device_kernelINS_4gemm6kernel13GemmUniversalIN4cute5tupleIJiiiiEEENS1_10collective13CollectiveMmaINS1_34MainloopSm90TmaGmmaWarpSpecializedILi3ENS5_IJNS4_1CILi1EEENSA_ILi2EEESB_EEENS1_35KernelTmaWarpSpecializedCooperativeEEENS5_IJNSA_ILi128EEESG_NSA_ILi64EEEEEENS_10tfloat32_tENS5_IJlSB_lEEESJ_SK_NS4_8TiledMMAINS4_8MMA_AtomIJNS4_4SM904GMMA30MMA_64x128x8_F32TF32TF32_SS_TNILNSO_7ScaleInE1ELSQ_1EEEEEENS4_6LayoutINS5_IJSC_SB_SB_EEENS5_IJSB_NSA_ILi0EEESV_EEEEENS5_IJNS4_10UnderscoreESY_SY_EEEEENS4_23SM90_TMA_LOAD_MULTICASTENS4_14ComposedLayoutINS4_7SwizzleILi3ELi4ELi3EEENS4_18smem_ptr_flag_bitsILi32EEENST_INS5_IJNSA_ILi8EEENSA_ILi32EEEEEENS5_IJS18_SB_EEEEEEEvNS4_8identityENS4_13SM90_TMA_LOADES1C_vS1D_EENS_8epilogue10collective6detail29Sm90TmaWarpSpecializedAdapterINS1H_15DefaultEpilogueISJ_SK_SK_NS1G_6thread17LinearCombinationISJ_Li1EffLNS1L_9ScaleType4KindE0ELNS_15FloatRoundStyleE2ESJ_EENS1_15EpilogueDefaultEEEEEvvEEEEvNT_6ParamsE,@"STO_CUDA_ENTRY STV_DEFAULT"
_ZN7cutlass13device_kernelINS_4gemm6kernel13GemmUniversalIN4cute5tupleIJiiiiEEENS1_10collective13CollectiveMmaINS1_34MainloopSm90TmaGmmaWarpSpecializedILi3ENS5_IJNS4_1CILi1EEENSA_ILi2EEESB_EEENS1_35KernelTmaWarpSpecializedCooperativeEEENS5_IJNSA_ILi128EEESG_NSA_ILi64EEEEEENS_10tfloat32_tENS5_IJlSB_lEEESJ_SK_NS4_8TiledMMAINS4_8MMA_AtomIJNS4_4SM904GMMA30MMA_64x128x8_F32TF32TF32_SS_TNILNSO_7ScaleInE1ELSQ_1EEEEEENS4_6LayoutINS5_IJSC_SB_SB_EEENS5_IJSB_NSA_ILi0EEESV_EEEEENS5_IJNS4_10UnderscoreESY_SY_EEEEENS4_23SM90_TMA_LOAD_MULTICASTENS4_14ComposedLayoutINS4_7SwizzleILi3ELi4ELi3EEENS4_18smem_ptr_flag_bitsILi32EEENST_INS5_IJNSA_ILi8EEENSA_ILi32EEEEEENS5_IJS18_SB_EEEEEEEvNS4_8identityENS4_13SM90_TMA_LOADES1C_vS1D_EENS_8epilogue10collective6detail29Sm90TmaWarpSpecializedAdapterINS1H_15DefaultEpilogueISJ_SK_SK_NS1G_6thread17LinearCombinationISJ_Li1EffLNS1L_9ScaleType4KindE0ELNS_15FloatRoundStyleE2ESJ_EENS1_15EpilogueDefaultEEEEEvvEEEEvNT_6ParamsE:
[----:B------:R-:W0:Y:S01]  /*0000*/  LDC R1, c[0x0][0x28] ;  /* 0x00000a00ff017b82 */ /* 0x000e220000000800 */
[----:B------:R-:W1:Y:S01]  /*0010*/  S2R R94, SR_TID.X ;  /* 0x00000000005e7919 */ /* 0x000e620000002100 */
[----:B------:R-:W-:Y:S01]  /*0020*/  ELECT P0, URZ, PT ;  /* 0x00000000003f782f */ /* 0x000fe20003800000 */
[----:B------:R-:W-:Y:S01]  /*0030*/  BSSY B0, `(.L_x_0) ;  /* 0x000000f000007945 */ /* 0x000fe20003800000 */
[--C-:B-1----:R-:W-:Y:S02]  /*0040*/  SHF.R.U32.HI R0, RZ, 0x5, R94.reuse ;  /* 0x00000005ff007819 */ /* 0x102fe4000001165e */
[----:B------:R-:W-:-:S03]  /*0050*/  SHF.R.U32.HI R6, RZ, 0x7, R94 ;  /* 0x00000007ff067819 */ /* 0x000fc6000001165e */
[----:B------:R-:W1:Y:S04]  /*0060*/  SHFL.IDX PT, R3, R0, RZ, 0x1f ;  /* 0x00001fff00037589 */ /* 0x000e6800000e0000 */
[----:B------:R2:W3:Y:S01]  /*0070*/  SHFL.IDX PT, R2, R6, RZ, 0x1f ;  /* 0x00001fff06027589 */ /* 0x0004e200000e0000 */
[----:B-1----:R-:W-:-:S13]  /*0080*/  ISETP.NE.OR P0, PT, R3, RZ, !P0 ;  /* 0x000000ff0300720c */ /* 0x002fda0004705670 */
[----:B0-23--:R-:W-:Y:S05]  /*0090*/  @P0 BRA `(.L_x_1) ;  /* 0x0000000000200947 */ /* 0x00dfea0003800000 */
[----:B------:R-:W-:Y:S02]  /*00a0*/  ULDC.64 UR4, c[0x0][0x198] ;  /* 0x0000660000047ab9 */ /* 0x000fe40000000a00 */
[----:B------:R-:W-:Y:S02]  /*00b0*/  UIADD3 UR6, UP0, UR4, 0xf0, URZ ;  /* 0x000000f004067890 */ /* 0x000fe4000ff1e03f */
[----:B------:R-:W-:Y:S02]  /*00c0*/  UIADD3 UR4, UP1, UR4, 0x1f0, URZ ;  /* 0x000001f004047890 */ /* 0x000fe4000ff3e03f */
[----:B------:R-:W-:Y:S02]  /*00d0*/  UIADD3.X UR7, URZ, UR5, URZ, UP0, !UPT ;  /* 0x000000053f077290 */ /* 0x000fe400087fe43f */
[----:B------:R-:W-:-:S07]  /*00e0*/  UIADD3.X UR5, URZ, UR5, URZ, UP1, !UPT ;  /* 0x000000053f057290 */ /* 0x000fce0008ffe43f */
[----:B------:R0:W-:Y:S02]  /*00f0*/  UTMACCTL.PF [UR6] ;  /* 0x00000000060079b9 */ /* 0x0001e40008040000 */
[----:B------:R0:W-:Y:S02]  /*0100*/  UTMACCTL.PF [UR4] ;  /* 0x00000000040079b9 */ /* 0x0001e40008040000 */
[----:B0-----:R-:W-:Y:S01]  /*0110*/  NOP ;  /* 0x0000000000007918 */ /* 0x001fe20000000000 */
.L_x_1:
[----:B------:R-:W-:Y:S05]  /*0120*/  BSYNC B0 ;  /* 0x0000000000007941 */ /* 0x000fea0003800000 */
.L_x_0:
[----:B------:R-:W0:Y:S02]  /*0130*/  SHFL.IDX PT, R5, R0, RZ, 0x1f ;  /* 0x00001fff00057589 */ /* 0x000e2400000e0000 */
[----:B0-----:R-:W-:-:S13]  /*0140*/  ISETP.NE.AND P0, PT, R5, RZ, PT ;  /* 0x000000ff0500720c */ /* 0x001fda0003f05270 */
[----:B------:R-:W-:Y:S05]  /*0150*/  @P0 BRA `(.L_x_2) ;  /* 0x0000000000500947 */ /* 0x000fea0003800000 */
[----:B------:R-:W0:Y:S01]  /*0160*/  S2UR UR8, SR_CgaCtaId ;  /* 0x00000000000879c3 */ /* 0x000e220000008800 */
[----:B------:R-:W-:Y:S01]  /*0170*/  UMOV UR4, 0x400 ;  /* 0x0000040000047882 */ /* 0x000fe20000000000 */
[----:B------:R-:W-:Y:S01]  /*0180*/  UMOV UR5, 0x1 ;  /* 0x0000000100057882 */ /* 0x000fe20000000000 */
[----:B------:R-:W-:Y:S01]  /*0190*/  UMOV UR6, 0x4 ;  /* 0x0000000400067882 */ /* 0x000fe20000000000 */
[----:B------:R-:W-:Y:S01]  /*01a0*/  ELECT P0, URZ, PT ;  /* 0x00000000003f782f */ /* 0x000fe20003800000 */
[----:B------:R-:W-:-:S04]  /*01b0*/  UIADD3 UR6, -UR6, 0x100000, URZ ;  /* 0x0010000006067890 */ /* 0x000fc8000fffe13f */
[----:B------:R-:W-:Y:S02]  /*01c0*/  USHF.L.U32 UR7, UR6, 0xb, URZ ;  /* 0x0000000b06077899 */ /* 0x000fe4000800063f */
[----:B------:R-:W-:Y:S02]  /*01d0*/  USHF.L.U32 UR6, UR6, 0x1, URZ ;  /* 0x0000000106067899 */ /* 0x000fe4000800063f */
[----:B0-----:R-:W-:Y:S02]  /*01e0*/  ULEA UR8, UR8, UR4, 0x18 ;  /* 0x0000000408087291 */ /* 0x001fe4000f8ec03f */
[----:B------:R-:W-:-:S04]  /*01f0*/  UIADD3 UR4, -UR5, 0x100000, URZ ;  /* 0x0010000005047890 */ /* 0x000fc8000fffe13f */
[----:B------:R-:W-:Y:S02]  /*0200*/  USHF.L.U32 UR5, UR4, 0xb, URZ ;  /* 0x0000000b04057899 */ /* 0x000fe4000800063f */
[----:B------:R-:W-:Y:S01]  /*0210*/  USHF.L.U32 UR4, UR4, 0x1, URZ ;  /* 0x0000000104047899 */ /* 0x000fe2000800063f */
[----:B------:R-:W0:Y:S11]  /*0220*/  FENCE.VIEW.ASYNC.S ;  /* 0x00000000000073c6 */ /* 0x000e360000000000 */
[----:B0-----:R0:W1:Y:S01]  /*0230*/  SYNCS.EXCH.64 URZ, [UR8], UR4 ;  /* 0x00000004083f75b2 */ /* 0x0010620008000100 */
[----:B------:R0:W2:Y:S01]  /*0240*/  SYNCS.EXCH.64 URZ, [UR8+0x18], UR6 ;  /* 0x00001806083f75b2 */ /* 0x0000a20008000100 */
[----:B------:R0:W3:Y:S01]  /*0250*/  SYNCS.EXCH.64 URZ, [UR8+0x8], UR4 ;  /* 0x00000804083f75b2 */ /* 0x0000e20008000100 */
[----:B------:R0:W4:Y:S01]  /*0260*/  SYNCS.EXCH.64 URZ, [UR8+0x20], UR6 ;  /* 0x00002006083f75b2 */ /* 0x0001220008000100 */
[----:B------:R0:W0:Y:S01]  /*0270*/  SYNCS.EXCH.64 URZ, [UR8+0x10], UR4 ;  /* 0x00001004083f75b2 */ /* 0x0000220008000100 */
[----:B------:R0:W0:Y:S01]  /*0280*/  SYNCS.EXCH.64 URZ, [UR8+0x28], UR6 ;  /* 0x00002806083f75b2 */ /* 0x0000220008000100 */
[----:B------:R-:W-:Y:S01]  /*0290*/  NOP ;  /* 0x0000000000007918 */ /* 0x000fe20000000000 */
.L_x_2:
[----:B------:R-:W-:Y:S01]  /*02a0*/  SHF.R.S32.HI R7, RZ, 0x1f, R94 ;  /* 0x0000001fff077819 */ /* 0x000fe2000001145e */
[----:B------:R-:W5:Y:S01]  /*02b0*/  SHFL.IDX PT, R0, R0, RZ, 0x1f ;  /* 0x00001fff00007589 */ /* 0x000f6200000e0000 */
[----:B0-----:R-:W0:Y:S01]  /*02c0*/  S2UR UR8, SR_CTAID.X ;  /* 0x00000000000879c3 */ /* 0x001e220000002500 */
[----:B------:R-:W-:Y:S02]  /*02d0*/  ELECT P0, URZ, PT ;  /* 0x00000000003f782f */ /* 0x000fe40003800000 */
[----:B------:R-:W-:Y:S01]  /*02e0*/  LEA.HI R7, R7, R94, RZ, 0x7 ;  /* 0x0000005e07077211 */ /* 0x000fe200078f38ff */
[----:B------:R-:W1:Y:S01]  /*02f0*/  S2R R4, SR_CTAID.Y ;  /* 0x0000000000047919 */ /* 0x000e620000002600 */
[----:B------:R-:W-:Y:S01]  /*0300*/  ULDC UR4, c[0x0][0x154] ;  /* 0x0000550000047ab9 */ /* 0x000fe20000000800 */
[----:B------:R-:W-:Y:S01]  /*0310*/  NOP ;  /* 0x0000000000007918 */ /* 0x000fe20000000000 */
[----:B------:R-:W-:Y:S01]  /*0320*/  LOP3.LUT R7, R7, 0xffffff80, RZ, 0xc0, !PT ;  /* 0xffffff8007077812 */ /* 0x000fe200078ec0ff */
[----:B------:R-:W-:Y:S01]  /*0330*/  NOP ;  /* 0x0000000000007918 */ /* 0x000fe20000000000 */
[----:B------:R-:W2:Y:S03]  /*0340*/  LDC R14, c[0x0][0x140] ;  /* 0x00005000ff0e7b82 */ /* 0x000ea60000000800 */
[----:B------:R-:W-:-:S05]  /*0350*/  IMAD.IADD R7, R94, 0x1, -R7 ;  /* 0x000000015e077824 */ /* 0x000fca00078e0a07 */
[----:B------:R-:W-:Y:S01]  /*0360*/  SHF.R.S32.HI R8, RZ, 0x1f, R7 ;  /* 0x0000001fff087819 */ /* 0x000fe20000011407 */
[----:B------:R-:W3:Y:S01]  /*0370*/  LDC R12, c[0x0][0x144] ;  /* 0x00005100ff0c7b82 */ /* 0x000ee20000000800 */
[----:B------:R-:W-:Y:S02]  /*0380*/  LOP3.LUT P2, RZ, R7, 0x7, RZ, 0xc0, !PT ;  /* 0x0000000707ff7812 */ /* 0x000fe4000784c0ff */
[----:B------:R-:W-:Y:S02]  /*0390*/  LEA.HI R8, R8, R7, RZ, 0x3 ;  /* 0x0000000708087211 */ /* 0x000fe400078f18ff */
[----:B-----5:R-:W-:Y:S02]  /*03a0*/  ISETP.NE.OR P0, PT, R0, RZ, !P0 ;  /* 0x000000ff0000720c */ /* 0x020fe40004705670 */
[--C-:B------:R-:W-:Y:S02]  /*03b0*/  SHF.R.S32.HI R0, RZ, 0x3, R8.reuse ;  /* 0x00000003ff007819 */ /* 0x100fe40000011408 */
[----:B------:R-:W-:-:S02]  /*03c0*/  SHF.R.S32.HI R9, RZ, 0x1f, R8 ;  /* 0x0000001fff097819 */ /* 0x000fc40000011408 */
[----:B------:R-:W-:Y:S02]  /*03d0*/  SHF.R.S32.HI R8, RZ, 0x1f, R5 ;  /* 0x0000001fff087819 */ /* 0x000fe40000011405 */
[----:B------:R-:W-:Y:S02]  /*03e0*/  LEA.HI R9, R9, R0, RZ, 0x2 ;  /* 0x0000000009097211 */ /* 0x000fe400078f10ff */
[----:B------:R-:W-:Y:S02]  /*03f0*/  LEA.HI R8, R8, R5, RZ, 0x2 ;  /* 0x0000000508087211 */ /* 0x000fe400078f10ff */
[----:B-1----:R-:W-:Y:S01]  /*0400*/  I2FP.F32.U32 R11, R4 ;  /* 0x00000004000b7245 */ /* 0x002fe20000201000 */
[----:B------:R-:W-:Y:S01]  /*0410*/  VOTEU.ALL UP0, P0 ;  /* 0x00000000003f7886 */ /* 0x000fe20000000000 */
[----:B------:R-:W-:Y:S01]  /*0420*/  LOP3.LUT R10, R8, 0x3ffffffc, RZ, 0xc0, !PT ;  /* 0x3ffffffc080a7812 */ /* 0x000fe200078ec0ff */
[----:B------:R-:W-:Y:S01]  /*0430*/  VOTEU.ALL UP1, P0 ;  /* 0x00000000003f7886 */ /* 0x000fe20000020000 */
[----:B------:R-:W-:Y:S01]  /*0440*/  LOP3.LUT R9, R9, 0xfffffffc, RZ, 0xc0, !PT ;  /* 0xfffffffc09097812 */ /* 0x000fe200078ec0ff */
[----:B------:R-:W-:Y:S01]  /*0450*/  FMUL R13, R11, UR4 ;  /* 0x000000040b0d7c20 */ /* 0x000fe20008400000 */
[----:B------:R-:W1:Y:S01]  /*0460*/  @!UP0 S2UR UR7, SR_CgaCtaId ;  /* 0x00000000000789c3 */ /* 0x000e620000008800 */
[----:B------:R-:W-:Y:S01]  /*0470*/  IMAD.IADD R11, R5, 0x1, -R10 ;  /* 0x00000001050b7824 */ /* 0x000fe200078e0a0a */
[----:B0-----:R-:W-:Y:S01]  /*0480*/  I2FP.F32.U32 R10, UR8 ;  /* 0x00000008000a7c45 */ /* 0x001fe20008201000 */
[----:B------:R-:W-:Y:S01]  /*0490*/  IMAD.IADD R8, R0, 0x1, -R9 ;  /* 0x0000000100087824 */ /* 0x000fe200078e0a09 */
[----:B------:R-:W-:Y:S01]  /*04a0*/  ULDC UR4, c[0x0][0x150] ;  /* 0x0000540000047ab9 */ /* 0x000fe20000000800 */
[----:B------:R-:W0:Y:S01]  /*04b0*/  F2I.U32.TRUNC.NTZ R13, R13 ;  /* 0x0000000d000d7305 */ /* 0x000e22000020f000 */
[----:B------:R-:W-:Y:S01]  /*04c0*/  SHF.R.S32.HI R0, RZ, 0x1f, R3 ;  /* 0x0000001fff007819 */ /* 0x000fe20000011403 */
[----:B------:R-:W-:Y:S01]  /*04d0*/  FMUL R10, R10, UR4 ;  /* 0x000000040a0a7c20 */ /* 0x000fe20008400000 */
[----:B------:R-:W5:Y:S01]  /*04e0*/  LDC R9, c[0x0][0x148] ;  /* 0x00005200ff097b82 */ /* 0x000f620000000800 */
[----:B------:R-:W-:Y:S01]  /*04f0*/  IMAD R8, R11, 0x4, R8 ;  /* 0x000000040b087824 */ /* 0x000fe200078e0208 */
[----:B------:R-:W-:Y:S01]  /*0500*/  LEA.HI R0, R0, R3, RZ, 0x2 ;  /* 0x0000000300007211 */ /* 0x000fe200078f10ff */
[----:B------:R-:W-:Y:S01]  /*0510*/  UMOV UR4, 0x20 ;  /* 0x0000002000047882 */ /* 0x000fe20000000000 */
[----:B------:R-:W-:Y:S01]  /*0520*/  @!UP0 UMOV UR6, 0x400 ;  /* 0x0000040000068882 */ /* 0x000fe20000000000 */
[----:B------:R-:W4:Y:S01]  /*0530*/  F2I.U32.TRUNC.NTZ R10, R10 ;  /* 0x0000000a000a7305 */ /* 0x000f22000020f000 */
[----:B------:R-:W-:Y:S01]  /*0540*/  LOP3.LUT R0, R0, 0xfffffffc, RZ, 0xc0, !PT ;  /* 0xfffffffc00007812 */ /* 0x000fe200078ec0ff */
[----:B------:R-:W-:Y:S01]  /*0550*/  IMAD.SHL.U32 R19, R8, 0x4, RZ ;  /* 0x0000000408137824 */ /* 0x000fe200078e00ff */
[----:B------:R-:W-:-:S04]  /*0560*/  @!UP0 UIADD3 UR4, -UR4, 0x100000, URZ ;  /* 0x0010000004048890 */ /* 0x000fc8000fffe13f */
[----:B------:R-:W-:Y:S02]  /*0570*/  @!UP0 USHF.L.U32 UR5, UR4, 0xb, URZ ;  /* 0x0000000b04058899 */ /* 0x000fe4000800063f */
[----:B------:R-:W-:Y:S01]  /*0580*/  @!UP0 USHF.L.U32 UR4, UR4, 0x1, URZ ;  /* 0x0000000104048899 */ /* 0x000fe2000800063f */
[----:B--2---:R-:W-:Y:S01]  /*0590*/  ISETP.EQ.U32.AND P3, PT, R14, 0x1, PT ;  /* 0x000000010e00780c */ /* 0x004fe20003f62070 */
[----:B------:R-:W-:Y:S01]  /*05a0*/  IMAD.IADD R3, R3, 0x1, -R0 ;  /* 0x0000000103037824 */ /* 0x000fe200078e0a00 */
[----:B------:R-:W-:Y:S01]  /*05b0*/  LOP3.LUT R19, R8, 0xc, R19, 0x78, !PT ;  /* 0x0000000c08137812 */ /* 0x000fe200078e7813 */
[----:B0-----:R-:W-:Y:S02]  /*05c0*/  IMAD.MOV R20, RZ, RZ, -R13 ;  /* 0x000000ffff147224 */ /* 0x001fe400078e0a0d */
[----:B------:R-:W-:Y:S01]  /*05d0*/  VIADD R8, R2, 0xffffffff ;  /* 0xffffffff02087836 */ /* 0x000fe20000000000 */
[----:B-1----:R-:W-:Y:S01]  /*05e0*/  @!UP0 ULEA UR6, UR7, UR6, 0x18 ;  /* 0x0000000607068291 */ /* 0x002fe2000f8ec03f */
[----:B------:R-:W-:Y:S01]  /*05f0*/  ISETP.NE.AND P1, PT, R3, 0x3, PT ;  /* 0x000000030300780c */ /* 0x000fe20003f25270 */
[----:B------:R-:W-:Y:S01]  /*0600*/  VOTEU.ALL UP0, P0 ;  /* 0x00000000003f7886 */ /* 0x000fe20000000000 */
[----:B------:R-:W-:Y:S01]  /*0610*/  ISETP.LT.U32.AND P0, PT, R19, 0x2, !P2 ;  /* 0x000000021300780c */ /* 0x000fe20005701070 */
[----:B----4-:R-:W-:Y:S01]  /*0620*/  IMAD.MOV R7, RZ, RZ, -R10 ;  /* 0x000000ffff077224 */ /* 0x010fe200078e0a0a */
[----:B------:R-:W-:-:S02]  /*0630*/  ISETP.EQ.OR P1, PT, R3, RZ, !P1 ;  /* 0x000000ff0300720c */ /* 0x000fc40004f22670 */
[----:B------:R-:W-:Y:S01]  /*0640*/  ISETP.GE.U32.AND P5, PT, R8, 0x2, PT ;  /* 0x000000020800780c */ /* 0x000fe20003fa6070 */
[----:B-----5:R-:W-:Y:S01]  /*0650*/  IMAD R0, R9, R20, R4 ;  /* 0x0000001409007224 */ /* 0x020fe200078e0204 */
[----:B------:R-:W-:Y:S01]  /*0660*/  ISETP.EQ.AND P1, PT, R2, RZ, P1 ;  /* 0x000000ff0200720c */ /* 0x000fe20000f22270 */
[----:B---3--:R-:W-:Y:S01]  /*0670*/  IMAD R7, R12, R7, UR8 ;  /* 0x000000080c077e24 */ /* 0x008fe2000f8e0207 */
[----:B------:R-:W-:Y:S01]  /*0680*/  ISETP.NE.AND P2, PT, R2, RZ, PT ;  /* 0x000000ff0200720c */ /* 0x000fe20003f45270 */
[----:B------:R-:W0:Y:S02]  /*0690*/  FENCE.VIEW.ASYNC.S ;  /* 0x00000000000073c6 */ /* 0x000e240000000000 */
[----:B0-----:R0:W1:Y:S01]  /*06a0*/  @!UP0 SYNCS.EXCH.64 URZ, [UR6+0x40], UR4 ;  /* 0x00004004063f85b2 */ /* 0x0010620008000100 */
[----:B------:R-:W-:Y:S02]  /*06b0*/  ISETP.NE.AND P4, PT, R0, R19, PT ;  /* 0x000000130000720c */ /* 0x000fe40003f85270 */
[----:B------:R-:W-:-:S02]  /*06c0*/  SEL R18, RZ, 0x1, !P1 ;  /* 0x00000001ff127807 */ /* 0x000fc40004800000 */
[----:B------:R-:W-:Y:S02]  /*06d0*/  ISETP.EQ.OR P4, PT, R7, RZ, !P4 ;  /* 0x000000ff0700720c */ /* 0x000fe40006782670 */
[----:B------:R-:W-:Y:S02]  /*06e0*/  LOP3.LUT R0, R94, 0x7f, RZ, 0xc0, !PT ;  /* 0x0000007f5e007812 */ /* 0x000fe400078ec0ff */
[----:B------:R-:W-:Y:S02]  /*06f0*/  PLOP3.LUT P0, PT, P0, P4, PT, 0x80, 0x0 ;  /* 0x000000000000781c */ /* 0x000fe40000709070 */
[----:B------:R-:W-:Y:S02]  /*0700*/  SEL R18, R18, 0x2, P5 ;  /* 0x0000000212127807 */ /* 0x000fe40002800000 */
[----:B------:R-:W-:Y:S01]  /*0710*/  P2R R102, PR, RZ, 0x1 ;  /* 0x00000001ff667803 */ /* 0x000fe20000000000 */
[----:B------:R0:W2:Y:S01]  /*0720*/  @!UP1 SYNCS.EXCH.64 URZ, [UR6+0x48], UR4 ;  /* 0x00004804063f95b2 */ /* 0x0000a20008000100 */
[----:B------:R-:W-:Y:S01]  /*0730*/  NOP ;  /* 0x0000000000007918 */ /* 0x000fe20000000000 */
[----:B------:R-:W-:Y:S06]  /*0740*/  @!P3 BRA `(.L_x_3) ;  /* 0x000000000008b947 */ /* 0x000fec0003800000 */
[----:B-12---:R-:W-:Y:S01]  /*0750*/  UCGABAR_ARV ;  /* 0x00000000000079c7 */ /* 0x006fe20008000000 */
[----:B------:R-:W-:Y:S05]  /*0760*/  BRA `(.L_x_4) ;  /* 0x0000000000047947 */ /* 0x000fea0003800000 */
.L_x_3:
[----:B-12---:R-:W-:Y:S01]  /*0770*/  NOP ;  /* 0x0000000000007918 */ /* 0x006fe20000000000 */
.L_x_4:
[----:B------:R-:W1:Y:S01]  /*0780*/  LDC R2, c[0x0][0x65c] ;  /* 0x00019700ff027b82 */ /* 0x000e620000000800 */
[----:B------:R-:W-:Y:S02]  /*0790*/  IMAD.U32 R10, RZ, RZ, UR8 ;  /* 0x00000008ff0a7e24 */ /* 0x000fe4000f8e00ff */
[----:B------:R-:W-:Y:S01]  /*07a0*/  IMAD.MOV.U32 R11, RZ, RZ, RZ ;  /* 0x000000ffff0b7224 */ /* 0x000fe200078e00ff */
[----:B-1----:R-:W-:-:S04]  /*07b0*/  ISETP.NE.AND P1, PT, R2, 0x1, PT ;  /* 0x000000010200780c */ /* 0x002fc80003f25270 */
[----:B------:R-:W-:-:S09]  /*07c0*/  P2R R5, PR, RZ, 0x2 ;  /* 0x00000002ff057803 */ /* 0x000fd20000000000 */
[----:B------:R-:W1:Y:S01]  /*07d0*/  @P1 LDC R17, c[0x0][0x10] ;  /* 0x00000400ff111b82 */ /* 0x000e620000000800 */
[----:B------:R-:W-:Y:S02]  /*07e0*/  @P1 IMAD.MOV.U32 R5, RZ, RZ, RZ ;  /* 0x000000ffff051224 */ /* 0x000fe400078e00ff */
[----:B------:R-:W-:-:S05]  /*07f0*/  @P1 IMAD.MOV.U32 R15, RZ, RZ, RZ ;  /* 0x000000ffff0f1224 */ /* 0x000fca00078e00ff */
[----:B------:R-:W2:Y:S01]  /*0800*/  @!P1 LDC R13, c[0x0][0xc] ;  /* 0x00000300ff0d9b82 */ /* 0x000ea20000000800 */
[----:B0-----:R-:W-:Y:S01]  /*0810*/  ULDC UR4, c[0x0][0xc] ;  /* 0x0000030000047ab9 */ /* 0x001fe20000000800 */
[----:B------:R-:W-:Y:S01]  /*0820*/  ULDC UR5, c[0x0][0x10] ;  /* 0x0000040000057ab9 */ /* 0x000fe20000000800 */
[----:B------:R-:W-:Y:S01]  /*0830*/  ULDC UR6, c[0x0][0x14] ;  /* 0x0000050000067ab9 */ /* 0x000fe20000000800 */
[----:B------:R-:W-:-:S04]  /*0840*/  UIMAD.WIDE.U32 UR4, UR4, UR5, URZ ;  /* 0x00000005040472a5 */ /* 0x000fc8000f8e003f */
[----:B------:R-:W-:Y:S02]  /*0850*/  UIMAD.WIDE.U32 UR38, UR4, UR6, URZ ;  /* 0x00000006042672a5 */ /* 0x000fe4000f8e003f */
[----:B------:R-:W-:-:S04]  /*0860*/  UIMAD UR41, UR5, UR6, URZ ;  /* 0x00000006052972a4 */ /* 0x000fc8000f8e023f */
[----:B------:R-:W-:Y:S01]  /*0870*/  UIADD3 UR41, UR39, UR41, URZ ;  /* 0x0000002927297290 */ /* 0x000fe2000fffe03f */
[----:B-1----:R-:W-:-:S04]  /*0880*/  @P1 IMAD.WIDE.U32 R16, R17, UR8, R4 ;  /* 0x0000000811101c25 */ /* 0x002fc8000f8e0004 */
[----:B------:R-:W-:Y:S02]  /*0890*/  @P1 IMAD.IADD R17, R17, 0x1, R15 ;  /* 0x0000000111111824 */ /* 0x000fe400078e020f */
[----:B--2---:R-:W-:-:S04]  /*08a0*/  @!P1 IMAD.WIDE.U32 R10, R4, R13, R10 ;  /* 0x0000000d040a9225 */ /* 0x004fc800078e000a */
[----:B------:R-:W-:Y:S02]  /*08b0*/  @!P1 IMAD.MOV.U32 R16, RZ, RZ, R10 ;  /* 0x000000ffff109224 */ /* 0x000fe400078e000a */
[----:B------:R-:W-:Y:S01]  /*08c0*/  @!P1 IMAD.MOV.U32 R17, RZ, RZ, R11 ;  /* 0x000000ffff119224 */ /* 0x000fe200078e000b */
[----:B------:R-:W-:Y:S06]  /*08d0*/  @!P3 BRA `(.L_x_5) ;  /* 0x00000000000cb947 */ /* 0x000fec0003800000 */
[----:B------:R-:W-:Y:S01]  /*08e0*/  UCGABAR_WAIT ;  /* 0x0000000000007dc7 */ /* 0x000fe20008000000 */
[----:B------:R-:W-:Y:S01]  /*08f0*/  CCTL.IVALL ;  /* 0x00000000ff00798f */ /* 0x000fe20002000000 */
[----:B------:R-:W-:Y:S05]  /*0900*/  BRA `(.L_x_6) ;  /* 0x0000000000047947 */ /* 0x000fea0003800000 */
.L_x_5:
[----:B------:R-:W-:Y:S06]  /*0910*/  BAR.SYNC.DEFER_BLOCKING 0x0 ;  /* 0x0000000000007b1d */ /* 0x000fec0000010000 */
.L_x_6:
[----:B------:R-:W-:Y:S05]  /*0920*/  @!P2 BRA `(.L_x_7) ;  /* 0x000000600064a947 */ /* 0x000fea0003800000 */
[----:B------:R-:W-:-:S13]  /*0930*/  ISETP.GT.U32.AND P0, PT, R8, 0x1, PT ;  /* 0x000000010800780c */ /* 0x000fda0003f04070 */
[----:B------:R-:W-:Y:S05]  /*0940*/  @P0 EXIT ;  /* 0x000000000000094d */ /* 0x000fea0003800000 */
[----:B------:R-:W-:Y:S01]  /*0950*/  ULDC.64 UR4, c[0x0][0x650] ;  /* 0x0001940000047ab9 */ /* 0x000fe20000000a00 */
[----:B------:R-:W-:Y:S01]  /*0960*/  PRMT R3, RZ, 0x7610, R3 ;  /* 0x00007610ff037816 */ /* 0x000fe20000000003 */
[----:B------:R-:W-:Y:S01]  /*0970*/  IMAD.MOV.U32 R101, RZ, RZ, -0x1 ;  /* 0xffffffffff657424 */ /* 0x000fe200078e00ff */
[----:B------:R-:W-:Y:S01]  /*0980*/  ISETP.GE.U32.AND P0, PT, R16, UR4, PT ;  /* 0x0000000410007c0c */ /* 0x000fe2000bf06070 */
[----:B------:R-:W-:Y:S02]  /*0990*/  IMAD.MOV.U32 R100, RZ, RZ, -0x1 ;  /* 0xffffffffff647424 */ /* 0x000fe400078e00ff */
[----:B------:R-:W-:Y:S01]  /*09a0*/  IMAD.MOV.U32 R99, RZ, RZ, -0x1 ;  /* 0xffffffffff637424 */ /* 0x000fe200078e00ff */
[----:B------:R-:W-:-:S13]  /*09b0*/  ISETP.GE.U32.AND.EX P0, PT, R17, UR5, PT, P0 ;  /* 0x0000000511007c0c */ /* 0x000fda000bf06100 */
[----:B------:R-:W-:Y:S05]  /*09c0*/  @P0 BRA `(.L_x_8) ;  /* 0x0000000400280947 */ /* 0x000fea0003800000 */
[----:B------:R-:W0:Y:S01]  /*09d0*/  LDC.64 R22, c[0x0][0x628] ;  /* 0x00018a00ff167b82 */ /* 0x000e220000000a00 */
[----:B------:R-:W-:Y:S02]  /*09e0*/  IMAD.MOV.U32 R10, RZ, RZ, R16 ;  /* 0x000000ffff0a7224 */ /* 0x000fe400078e0010 */
[----:B------:R-:W-:-:S05]  /*09f0*/  IMAD.MOV.U32 R11, RZ, RZ, R17 ;  /* 0x000000ffff0b7224 */ /* 0x000fca00078e0011 */
[----:B------:R-:W1:Y:S08]  /*0a00*/  LDC R8, c[0x0][0x630] ;  /* 0x00018c00ff087b82 */ /* 0x000e700000000800 */
[----:B------:R-:W2:Y:S01]  /*0a10*/  LDC.64 R24, c[0x0][0x620] ;  /* 0x00018800ff187b82 */ /* 0x000ea20000000a00 */
[----:B0-----:R-:W-:-:S04]  /*0a20*/  ISETP.NE.U32.AND P0, PT, R22, RZ, PT ;  /* 0x000000ff1600720c */ /* 0x001fc80003f05070 */
[----:B------:R-:W-:-:S13]  /*0a30*/  ISETP.NE.AND.EX P0, PT, R23, RZ, PT, P0 ;  /* 0x000000ff1700720c */ /* 0x000fda0003f05300 */
[----:B-12---:R-:W-:Y:S05]  /*0a40*/  @!P0 BRA `(.L_x_9) ;  /* 0x0000000000288947 */ /* 0x006fea0003800000 */
[----:B------:R-:W0:Y:S02]  /*0a50*/  LDC R3, c[0x0][0x634] ;  /* 0x00018d00ff037b82 */ /* 0x000e240000000800 */
[----:B0-----:R-:W-:-:S05]  /*0a60*/  IADD3 R3, P0, R16, R3, RZ ;  /* 0x0000000310037210 */ /* 0x001fca0007f1e0ff */
[----:B------:R-:W-:-:S04]  /*0a70*/  IMAD.X R21, RZ, RZ, R17, P0 ;  /* 0x000000ffff157224 */ /* 0x000fc800000e0611 */
[----:B------:R-:W-:-:S04]  /*0a80*/  IMAD.WIDE.U32 R10, R21, R22, RZ ;  /* 0x00000016150a7225 */ /* 0x000fc800078e00ff */
[----:B------:R-:W-:-:S04]  /*0a90*/  IMAD.WIDE.U32 R12, P0, R3, R23, R10 ;  /* 0x00000017030c7225 */ /* 0x000fc8000780000a */
[----:B------:R-:W-:-:S04]  /*0aa0*/  IMAD.WIDE.U32 R10, R3, R22, RZ ;  /* 0x00000016030a7225 */ /* 0x000fc800078e00ff */
[----:B------:R-:W-:Y:S01]  /*0ab0*/  IMAD.X R15, RZ, RZ, RZ, P0 ;  /* 0x000000ffff0f7224 */ /* 0x000fe200000e06ff */
[----:B------:R-:W-:Y:S01]  /*0ac0*/  IADD3 RZ, P0, R11, R12, RZ ;  /* 0x0000000c0bff7210 */ /* 0x000fe20007f1e0ff */
[----:B------:R-:W-:-:S04]  /*0ad0*/  IMAD.MOV.U32 R14, RZ, RZ, R13 ;  /* 0x000000ffff0e7224 */ /* 0x000fc800078e000d */
[----:B------:R-:W-:-:S08]  /*0ae0*/  IMAD.WIDE.U32.X R10, R21, R23, R14, P0 ;  /* 0x00000017150a7225 */ /* 0x000fd000000e040e */
.L_x_9:
[----:B------:R-:W0:Y:S01]  /*0af0*/  LDC.64 R28, c[0x0][0x640] ;  /* 0x00019000ff1c7b82 */ /* 0x000e220000000a00 */
[-CC-:B------:R-:W-:Y:S01]  /*0b00*/  SHF.R.U64 R99, R10, R8.reuse, R11.reuse ;  /* 0x000000080a637219 */ /* 0x180fe2000000120b */
[----:B------:R-:W-:Y:S01]  /*0b10*/  IMAD.MOV.U32 R23, RZ, RZ, 0x1 ;  /* 0x00000001ff177424 */ /* 0x000fe200078e00ff */
[----:B------:R-:W-:Y:S02]  /*0b20*/  SHF.R.U32.HI R3, RZ, R8, R11 ;  /* 0x00000008ff037219 */ /* 0x000fe4000001160b */
[----:B------:R-:W-:-:S03]  /*0b30*/  IADD3 R5, P0, RZ, -R99, RZ ;  /* 0x80000063ff057210 */ /* 0x000fc60007f1e0ff */
[----:B------:R-:W1:Y:S02]  /*0b40*/  LDC R12, c[0x0][0x618] ;  /* 0x00018600ff0c7b82 */ /* 0x000e640000000800 */
[----:B------:R-:W-:Y:S02]  /*0b50*/  IMAD.X R3, RZ, RZ, ~R3, P0 ;  /* 0x000000ffff037224 */ /* 0x000fe400000e0e03 */
[----:B------:R-:W-:-:S04]  /*0b60*/  IMAD.WIDE.U32 R10, R5, R24, R16 ;  /* 0x00000018050a7225 */ /* 0x000fc800078e0010 */
[----:B------:R-:W2:Y:S01]  /*0b70*/  LDC R22, c[0x0][0x608] ;  /* 0x00018200ff167b82 */ /* 0x000ea20000000800 */
[----:B------:R-:W-:Y:S02]  /*0b80*/  IMAD R8, R3, R24, RZ ;  /* 0x0000001803087224 */ /* 0x000fe400078e02ff */
[----:B------:R-:W-:Y:S02]  /*0b90*/  IMAD.MOV.U32 R3, RZ, RZ, -0x1 ;  /* 0xffffffffff037424 */ /* 0x000fe400078e00ff */
[----:B------:R-:W-:-:S03]  /*0ba0*/  IMAD R5, R5, R25, R8 ;  /* 0x0000001905057224 */ /* 0x000fc600078e0208 */
[----:B------:R-:W3:Y:S01]  /*0bb0*/  LDC R26, c[0x0][0x658] ;  /* 0x00019600ff1a7b82 */ /* 0x000ee20000000800 */
[----:B------:R-:W-:Y:S01]  /*0bc0*/  IMAD.IADD R5, R11, 0x1, R5 ;  /* 0x000000010b057824 */ /* 0x000fe200078e0205 */
[----:B0-----:R-:W-:-:S04]  /*0bd0*/  ISETP.NE.U32.AND P0, PT, R28, RZ, PT ;  /* 0x000000ff1c00720c */ /* 0x001fc80003f05070 */
[----:B------:R-:W-:Y:S02]  /*0be0*/  ISETP.NE.AND.EX P0, PT, R29, RZ, PT, P0 ;  /* 0x000000ff1d00720c */ /* 0x000fe40003f05300 */
[----:B------:R-:W0:Y:S01]  /*0bf0*/  LDC R24, c[0x0][0x600] ;  /* 0x00018000ff187b82 */ /* 0x000e220000000800 */
[-CC-:B-1----:R-:W-:Y:S02]  /*0c00*/  SHF.R.U64 R14, R10, R12.reuse, R5.reuse ;  /* 0x0000000c0a0e7219 */ /* 0x182fe40000001205 */
[----:B------:R-:W-:-:S05]  /*0c10*/  SHF.R.U32.HI R5, RZ, R12, R5 ;  /* 0x0000000cff057219 */ /* 0x000fca0000011605 */
[----:B------:R-:W1:Y:S01]  /*0c20*/  LDC R15, c[0x0][0x648] ;  /* 0x00019200ff0f7b82 */ /* 0x000e620000000800 */
[-CC-:B--2---:R-:W-:Y:S02]  /*0c30*/  SHF.R.U64 R27, R14, R22.reuse, R5.reuse ;  /* 0x000000160e1b7219 */ /* 0x184fe40000001205 */
[----:B------:R-:W-:Y:S01]  /*0c40*/  SHF.R.U32.HI R5, RZ, R22, R5 ;  /* 0x00000016ff057219 */ /* 0x000fe20000011605 */
[----:B------:R-:W-:-:S04]  /*0c50*/  IMAD R22, R9, R20, R4 ;  /* 0x0000001409167224 */ /* 0x000fc800078e0204 */
[----:B------:R-:W2:Y:S01]  /*0c60*/  LDC R21, c[0x0][0x638] ;  /* 0x00018e00ff157b82 */ /* 0x000ea20000000800 */
[-CC-:B---3--:R-:W-:Y:S02]  /*0c70*/  SHF.R.U64 R20, R27, R26.reuse, R5.reuse ;  /* 0x0000001a1b147219 */ /* 0x188fe40000001205 */
[-C--:B------:R-:W-:Y:S02]  /*0c80*/  SHF.L.U32 R3, R3, R26.reuse, RZ ;  /* 0x0000001a03037219 */ /* 0x080fe400000006ff */
[----:B------:R-:W-:Y:S01]  /*0c90*/  SHF.R.U32.HI R5, RZ, R26, R5 ;  /* 0x0000001aff057219 */ /* 0x000fe20000011605 */
[----:B------:R-:W-:Y:S01]  /*0ca0*/  IMAD.MOV.U32 R4, RZ, RZ, R20 ;  /* 0x000000ffff047224 */ /* 0x000fe200078e0014 */
[----:B------:R-:W-:Y:S01]  /*0cb0*/  LOP3.LUT R12, RZ, R3, RZ, 0x33, !PT ;  /* 0x00000003ff0c7212 */ /* 0x000fe200078e33ff */
[----:B------:R-:W3:Y:S01]  /*0cc0*/  LDC R25, c[0x0][0x610] ;  /* 0x00018400ff197b82 */ /* 0x000ee20000000800 */
[----:B------:R-:W-:Y:S05]  /*0cd0*/  @!P0 BRA `(.L_x_10) ;  /* 0x0000000000288947 */ /* 0x000fea0003800000 */
[----:B------:R-:W4:Y:S02]  /*0ce0*/  LDC R3, c[0x0][0x64c] ;  /* 0x00019300ff037b82 */ /* 0x000f240000000800 */
[----:B----4-:R-:W-:-:S05]  /*0cf0*/  IADD3 R3, P0, R20, R3, RZ ;  /* 0x0000000314037210 */ /* 0x010fca0007f1e0ff */
        /* <DEDUP_REMOVED lines=8> */
.L_x_10:
[----:B-1----:R-:W-:Y:S01]  /*0d80*/  SHF.R.U64 R4, R4, R15, R5 ;  /* 0x0000000f04047219 */ /* 0x002fe20000001205 */
[----:B0-----:R-:W-:Y:S01]  /*0d90*/  VIADD R5, R24, 0xffffffff ;  /* 0xffffffff18057836 */ /* 0x001fe20000000000 */
[----:B------:R-:W-:Y:S02]  /*0da0*/  SHF.L.U32 R3, R23, R26, RZ ;  /* 0x0000001a17037219 */ /* 0x000fe400000006ff */
[----:B------:R-:W-:Y:S01]  /*0db0*/  LOP3.LUT R12, R27, R12, RZ, 0xc0, !PT ;  /* 0x0000000c1b0c7212 */ /* 0x000fe200078ec0ff */
[----:B------:R-:W-:Y:S01]  /*0dc0*/  IMAD.MOV R8, RZ, RZ, -R4 ;  /* 0x000000ffff087224 */ /* 0x000fe200078e0a04 */
[----:B------:R-:W-:-:S03]  /*0dd0*/  SEL R7, R7, R22, !P1 ;  /* 0x0000001607077207 */ /* 0x000fc60004800000 */
[----:B------:R-:W-:Y:S01]  /*0de0*/  IMAD R12, R3, R4, R12 ;  /* 0x00000004030c7224 */ /* 0x000fe200078e020c */
[----:B------:R-:W-:Y:S01]  /*0df0*/  LOP3.LUT R4, R14, R5, RZ, 0xc0, !PT ;  /* 0x000000050e047212 */ /* 0x000fe200078ec0ff */
[----:B--2---:R-:W-:Y:S02]  /*0e00*/  IMAD R3, R8, R21, R20 ;  /* 0x0000001508037224 */ /* 0x004fe400078e0214 */
[----:B---3--:R-:W-:Y:S02]  /*0e10*/  IMAD R7, R12, R25, R7 ;  /* 0x000000190c077224 */ /* 0x008fe400078e0207 */
[----:B------:R-:W-:Y:S02]  /*0e20*/  IMAD.MOV.U32 R5, RZ, RZ, 0x1 ;  /* 0x00000001ff057424 */ /* 0x000fe400078e00ff */
[----:B------:R-:W-:-:S03]  /*0e30*/  IMAD R4, R3, R24, R4 ;  /* 0x0000001803047224 */ /* 0x000fc600078e0204 */
[----:B------:R-:W-:Y:S02]  /*0e40*/  PRMT R3, R5, 0x7610, R3 ;  /* 0x0000761005037816 */ /* 0x000fe40000000003 */
[----:B------:R-:W-:Y:S02]  /*0e50*/  SEL R100, R4, R7, !P1 ;  /* 0x0000000704647207 */ /* 0x000fe40004800000 */
[----:B------:R-:W-:-:S07]  /*0e60*/  SEL R101, R7, R4, !P1 ;  /* 0x0000000407657207 */ /* 0x000fce0004800000 */
.L_x_8:
[----:B------:R-:W-:-:S08]  /*0e70*/  NOP ;  /* 0x0000000000007918 */ /* 0x000fd00000000000 */
[----:B------:R-:W0:Y:S02]  /*0e80*/  USETMAXREG.TRY_ALLOC.CTAPOOL UP0, 0xe8 ;  /* 0x000000e8000079c8 */ /* 0x000e240008000600 */
[----:B0-----:R-:W-:-:S13]  /*0e90*/  PLOP3.LUT P0, PT, PT, PT, UP0, 0x80, 0x0 ;  /* 0x000000000000781c */ /* 0x001fda0003f0f008 */
[----:B------:R-:W-:Y:S05]  /*0ea0*/  @!P0 BRA `(.L_x_8) ;  /* 0xfffffffc00f08947 */ /* 0x000fea000383ffff */
[----:B------:R-:W-:Y:S01]  /*0eb0*/  ULDC.64 UR4, c[0x0][0x598] ;  /* 0x0001660000047ab9 */ /* 0x000fe20000000a00 */
[----:B------:R-:W-:Y:S01]  /*0ec0*/  ULDC.64 UR36, c[0x0][0x208] ;  /* 0x0000820000247ab9 */ /* 0x000fe20000000a00 */
[----:B------:R-:W-:-:S04]  /*0ed0*/  ISETP.NE.U32.AND P0, PT, RZ, UR4, PT ;  /* 0x00000004ff007c0c */ /* 0x000fc8000bf05070 */
[----:B------:R-:W-:-:S13]  /*0ee0*/  ISETP.NE.AND.EX P0, PT, RZ, UR5, PT, P0 ;  /* 0x00000005ff007c0c */ /* 0x000fda000bf05300 */
[----:B------:R-:W-:Y:S05]  /*0ef0*/  @!P0 BRA `(.L_x_11) ;  /* 0x00000000001c8947 */ /* 0x000fea0003800000 */
[----:B------:R-:W0:Y:S02]  /*0f00*/  LDC.64 R4, c[0x0][0x598] ;  /* 0x00016600ff047b82 */ /* 0x000e240000000a00 */
[----:B0-----:R-:W2:Y:S02]  /*0f10*/  LDG.E.64 R4, desc[UR36][R4.64] ;  /* 0x0000002404047981 */ /* 0x001ea4000c1e1b00 */
[----:B--2---:R-:W-:-:S04]  /*0f20*/  ISETP.NE.U32.AND P0, PT, R4, RZ, PT ;  /* 0x000000ff0400720c */ /* 0x004fc80003f05070 */
[----:B------:R-:W-:-:S13]  /*0f30*/  ISETP.NE.AND.EX P0, PT, R5, RZ, PT, P0 ;  /* 0x000000ff0500720c */ /* 0x000fda0003f05300 */
[----:B------:R-:W-:Y:S05]  /*0f40*/  @!P0 BRA `(.L_x_11) ;  /* 0x0000000000088947 */ /* 0x000fea0003800000 */
[----:B------:R0:W5:Y:S01]  /*0f50*/  LD.E R88, desc[UR36][R4.64] ;  /* 0x0000002404587980 */ /* 0x000162000c101900 */
[----:B------:R-:W-:Y:S05]  /*0f60*/  BRA `(.L_x_12) ;  /* 0x0000000000247947 */ /* 0x000fea0003800000 */
.L_x_11:
[----:B------:R-:W-:Y:S02]  /*0f70*/  ULDC.64 UR4, c[0x0][0x588] ;  /* 0x0001620000047ab9 */ /* 0x000fe40000000a00 */
[----:B------:R-:W-:-:S04]  /*0f80*/  ISETP.NE.U32.AND P0, PT, RZ, UR4, PT ;  /* 0x00000004ff007c0c */ /* 0x000fc8000bf05070 */
[----:B------:R-:W-:-:S13]  /*0f90*/  ISETP.NE.AND.EX P0, PT, RZ, UR5, PT, P0 ;  /* 0x00000005ff007c0c */ /* 0x000fda000bf05300 */
[----:B------:R-:W-:Y:S05]  /*0fa0*/  @!P0 BRA `(.L_x_13) ;  /* 0x00000000000c8947 */ /* 0x000fea0003800000 */
[----:B------:R-:W0:Y:S02]  /*0fb0*/  LDC.64 R88, c[0x0][0x588] ;  /* 0x00016200ff587b82 */ /* 0x000e240000000a00 */
[----:B0-----:R1:W5:Y:S01]  /*0fc0*/  LDG.E R88, desc[UR36][R88.64] ;  /* 0x0000002458587981 */ /* 0x001362000c1e1900 */
[----:B------:R-:W-:Y:S05]  /*0fd0*/  BRA `(.L_x_12) ;  /* 0x0000000000087947 */ /* 0x000fea0003800000 */
.L_x_13:
[----:B------:R-:W-:Y:S02]  /*0fe0*/  ULDC UR4, c[0x0][0x580] ;  /* 0x0001600000047ab9 */ /* 0x000fe40000000800 */
[----:B------:R-:W-:-:S07]  /*0ff0*/  IMAD.U32 R88, RZ, RZ, UR4 ;  /* 0x00000004ff587e24 */ /* 0x000fce000f8e00ff */
.L_x_12:
[----:B------:R-:W-:Y:S02]  /*1000*/  ULDC.64 UR4, c[0x0][0x5a0] ;  /* 0x0001680000047ab9 */ /* 0x000fe40000000a00 */
[----:B------:R-:W-:-:S04]  /*1010*/  ISETP.NE.U32.AND P0, PT, RZ, UR4, PT ;  /* 0x00000004ff007c0c */ /* 0x000fc8000bf05070 */
[----:B------:R-:W-:-:S13]  /*1020*/  ISETP.NE.AND.EX P0, PT, RZ, UR5, PT, P0 ;  /* 0x00000005ff007c0c */ /* 0x000fda000bf05300 */
[----:B------:R-:W-:Y:S05]  /*1030*/  @!P0 BRA `(.L_x_14) ;  /* 0x00000000001c8947 */ /* 0x000fea0003800000 */
[----:B0-----:R-:W0:Y:S02]  /*1040*/  LDC.64 R4, c[0x0][0x5a0] ;  /* 0x00016800ff047b82 */ /* 0x001e240000000a00 */
[----:B0-----:R-:W2:Y:S02]  /*1050*/  LDG.E.64 R4, desc[UR36][R4.64] ;  /* 0x0000002404047981 */ /* 0x001ea4000c1e1b00 */
[----:B--2---:R-:W-:-:S04]  /*1060*/  ISETP.NE.U32.AND P0, PT, R4, RZ, PT ;  /* 0x000000ff0400720c */ /* 0x004fc80003f05070 */
[----:B------:R-:W-:-:S13]  /*1070*/  ISETP.NE.AND.EX P0, PT, R5, RZ, PT, P0 ;  /* 0x000000ff0500720c */ /* 0x000fda0003f05300 */
[----:B------:R-:W-:Y:S05]  /*1080*/  @!P0 BRA `(.L_x_14) ;  /* 0x0000000000088947 */ /* 0x000fea0003800000 */
[----:B-1----:R0:W5:Y:S01]  /*1090*/  LD.E R89, desc[UR36][R4.64] ;  /* 0x0000002404597980 */ /* 0x002162000c101900 */
[----:B------:R-:W-:Y:S05]  /*10a0*/  BRA `(.L_x_15) ;  /* 0x0000000000247947 */ /* 0x000fea0003800000 */
.L_x_14:
[----:B------:R-:W-:Y:S02]  /*10b0*/  ULDC.64 UR4, c[0x0][0x590] ;  /* 0x0001640000047ab9 */ /* 0x000fe40000000a00 */
[----:B------:R-:W-:-:S04]  /*10c0*/  ISETP.NE.U32.AND P0, PT, RZ, UR4, PT ;  /* 0x00000004ff007c0c */ /* 0x000fc8000bf05070 */
[----:B------:R-:W-:-:S13]  /*10d0*/  ISETP.NE.AND.EX P0, PT, RZ, UR5, PT, P0 ;  /* 0x00000005ff007c0c */ /* 0x000fda000bf05300 */
[----:B------:R-:W-:Y:S05]  /*10e0*/  @!P0 BRA `(.L_x_16) ;  /* 0x00000000000c8947 */ /* 0x000fea0003800000 */
[----:B0-----:R-:W1:Y:S02]  /*10f0*/  LDC.64 R4, c[0x0][0x590] ;  /* 0x00016400ff047b82 */ /* 0x001e640000000a00 */
[----:B-1----:R1:W5:Y:S01]  /*1100*/  LDG.E R89, desc[UR36][R4.64] ;  /* 0x0000002404597981 */ /* 0x002362000c1e1900 */
[----:B------:R-:W-:Y:S05]  /*1110*/  BRA `(.L_x_15) ;  /* 0x0000000000087947 */ /* 0x000fea0003800000 */
.L_x_16:
[----:B------:R-:W-:Y:S02]  /*1120*/  ULDC UR4, c[0x0][0x584] ;  /* 0x0001610000047ab9 */ /* 0x000fe40000000800 */
[----:B-1----:R-:W-:-:S07]  /*1130*/  IMAD.U32 R89, RZ, RZ, UR4 ;  /* 0x00000004ff597e24 */ /* 0x002fce000f8e00ff */
.L_x_15:
[----:B------:R-:W-:-:S13]  /*1140*/  LOP3.LUT P0, RZ, R3, 0xff, RZ, 0xc0, !PT ;  /* 0x000000ff03ff7812 */ /* 0x000fda000780c0ff */
[----:B------:R-:W-:Y:S05]  /*1150*/  @!P0 EXIT ;  /* 0x000000000000894d */ /* 0x000fea0003800000 */
[----:B------:R-:W2:Y:S01]  /*1160*/  LDC R92, c[0x0][0x658] ;  /* 0x00019600ff5c7b82 */ /* 0x000ea20000000800 */
[----:B------:R-:W-:Y:S01]  /*1170*/  ULDC.64 UR6, c[0x0][0x288] ;  /* 0x0000a20000067ab9 */ /* 0x000fe20000000a00 */
[----:B------:R-:W-:Y:S01]  /*1180*/  LOP3.LUT R6, R6, 0x1, RZ, 0xc0, !PT ;  /* 0x0000000106067812 */ /* 0x000fe200078ec0ff */
[----:B------:R-:W-:Y:S01]  /*1190*/  UIADD3 UR4, UR7, 0x3f, URZ ;  /* 0x0000003f07047890 */ /* 0x000fe2000fffe03f */
[----:B------:R-:W-:Y:S01]  /*11a0*/  SHF.R.U32.HI R3, RZ, 0x2, R94 ;  /* 0x00000002ff037819 */ /* 0x000fe2000001165e */
[----:B01----:R-:W-:Y:S01]  /*11b0*/  IMAD.MOV.U32 R5, RZ, RZ, -0x1 ;  /* 0xffffffffff057424 */ /* 0x003fe200078e00ff */
[----:B------:R-:W-:Y:S01]  /*11c0*/  SHF.R.U32.HI R0, RZ, 0x1, R0 ;  /* 0x00000001ff007819 */ /* 0x000fe20000011600 */
[----:B------:R-:W-:Y:S01]  /*11d0*/  USHF.R.S32.HI UR5, URZ, 0x1f, UR4 ;  /* 0x0000001f3f057899 */ /* 0x000fe20008011404 */
[----:B------:R-:W0:Y:S01]  /*11e0*/  LDC.64 R90, c[0x0][0x5c8] ;  /* 0x00017200ff5a7b82 */ /* 0x000e220000000a00 */
[----:B------:R-:W-:Y:S01]  /*11f0*/  IMAD.SHL.U32 R22, R6, 0x40, RZ ;  /* 0x0000004006167824 */ /* 0x000fe200078e00ff */
[----:B------:R-:W-:Y:S01]  /*1200*/  LOP3.LUT R3, R3, 0x7, RZ, 0xc0, !PT ;  /* 0x0000000703037812 */ /* 0x000fe200078ec0ff */
[----:B------:R-:W-:Y:S01]  /*1210*/  ULEA.HI UR5, UR5, UR4, URZ, 0x6 ;  /* 0x0000000405057291 */ /* 0x000fe2000f8f303f */
[----:B------:R-:W-:Y:S01]  /*1220*/  LOP3.LUT R0, R0, 0x30, RZ, 0xc0, !PT ;  /* 0x0000003000007812 */ /* 0x000fe200078ec0ff */
[----:B------:R-:W-:Y:S01]  /*1230*/  IMAD.MOV.U32 R7, RZ, RZ, 0x1 ;  /* 0x00000001ff077424 */ /* 0x000fe200078e00ff */
[--C-:B------:R-:W-:Y:S01]  /*1240*/  LOP3.LUT R22, R22, 0x40, R3.reuse, 0xe2, !PT ;  /* 0x0000004016167812 */ /* 0x100fe200078ee203 */
[----:B------:R-:W-:Y:S01]  /*1250*/  USHF.R.S32.HI UR43, URZ, 0x6, UR5 ;  /* 0x000000063f2b7899 */ /* 0x000fe20008011405 */
[----:B------:R-:W1:Y:S01]  /*1260*/  LDC R96, c[0x0][0x600] ;  /* 0x00018000ff607b82 */ /* 0x000e620000000800 */
[----:B------:R-:W-:Y:S01]  /*1270*/  IADD3 R3, RZ, -R0, -R3 ;  /* 0x80000000ff037210 */ /* 0x000fe20007ffe803 */
[----:B------:R-:W-:Y:S01]  /*1280*/  IMAD.U32 R4, RZ, RZ, UR6 ;  /* 0x00000006ff047e24 */ /* 0x000fe2000f8e00ff */
[C---:B------:R-:W-:Y:S01]  /*1290*/  LOP3.LUT R93, R94.reuse, 0x3, RZ, 0xc0, !PT ;  /* 0x000000035e5d7812 */ /* 0x040fe200078ec0ff */
[----:B------:R-:W-:Y:S01]  /*12a0*/  UISETP.LT.AND UP0, UPT, UR43, 0x1, UPT ;  /* 0x000000012b00788c */ /* 0x000fe2000bf01270 */
[----:B------:R-:W-:Y:S01]  /*12b0*/  LOP3.LUT R95, R94, 0x80, RZ, 0xc0, !PT ;  /* 0x000000805e5f7812 */ /* 0x000fe200078ec0ff */
[----:B------:R-:W-:Y:S01]  /*12c0*/  IMAD R3, R6, -0x40, R3 ;  /* 0xffffffc006037824 */ /* 0x000fe200078e0203 */
[----:B------:R-:W-:Y:S01]  /*12d0*/  ULDC UR4, c[0x0][0x284] ;  /* 0x0000a10000047ab9 */ /* 0x000fe20000000800 */
[----:B--2---:R-:W-:Y:S01]  /*12e0*/  SHF.L.U32 R5, R5, R92, RZ ;  /* 0x0000005c05057219 */ /* 0x004fe200000006ff */
[----:B------:R-:W-:Y:S01]  /*12f0*/  USEL UR44, UR43, 0x1, UP0 ;  /* 0x000000012b2c7887 */ /* 0x000fe20008000000 */
[----:B------:R-:W-:Y:S01]  /*1300*/  IMAD R93, R93, -0x2, R4 ;  /* 0xfffffffe5d5d7824 */ /* 0x000fe200078e0204 */
[----:B------:R-:W-:Y:S01]  /*1310*/  LOP3.LUT R22, R22, R0, RZ, 0xfc, !PT ;  /* 0x0000000016167212 */ /* 0x000fe200078efcff */
[----:B------:R-:W-:Y:S01]  /*1320*/  IMAD.SHL.U32 R94, R94, 0x2, RZ ;  /* 0x000000025e5e7824 */ /* 0x000fe200078e00ff */
[----:B------:R-:W-:Y:S01]  /*1330*/  SHF.L.U32 R92, R7, R92, RZ ;  /* 0x0000005c075c7219 */ /* 0x000fe200000006ff */
[----:B------:R-:W-:Y:S01]  /*1340*/  VIADD R98, R3, UR4 ;  /* 0x0000000403627c36 */ /* 0x000fe20008000000 */
[----:B------:R-:W-:Y:S01]  /*1350*/  LOP3.LUT R103, R18, 0x1, RZ, 0xfc, !PT ;  /* 0x0000000112677812 */ /* 0x000fe200078efcff */
[----:B------:R-:W-:Y:S01]  /*1360*/  IMAD.MOV.U32 R23, RZ, RZ, RZ ;  /* 0x000000ffff177224 */ /* 0x000fe200078e00ff */
[C---:B0-----:R-:W-:Y:S01]  /*1370*/  SHF.L.U64.HI R91, R90.reuse, 0x3, R91 ;  /* 0x000000035a5b7819 */ /* 0x041fe2000001025b */
[----:B------:R-:W-:Y:S01]  /*1380*/  IMAD.SHL.U32 R90, R90, 0x8, RZ ;  /* 0x000000085a5a7824 */ /* 0x000fe200078e00ff */
[----:B------:R-:W-:Y:S01]  /*1390*/  SHF.R.U32.HI R95, RZ, 0x7, R95 ;  /* 0x00000007ff5f7819 */ /* 0x000fe2000001165f */
[----:B------:R-:W-:Y:S01]  /*13a0*/  UIADD3 UR44, UR43, -UR44, URZ ;  /* 0x8000002c2b2c7290 */ /* 0x000fe2000fffe03f */
[----:B------:R-:W-:Y:S01]  /*13b0*/  LOP3.LUT R97, RZ, R5, RZ, 0x33, !PT ;  /* 0x00000005ff617212 */ /* 0x000fe200078e33ff */
[----:B------:R-:W-:Y:S01]  /*13c0*/  UMOV UR40, URZ ;  /* 0x0000003f00287c82 */ /* 0x000fe20008000000 */
[----:B------:R-:W-:Y:S01]  /*13d0*/  UMOV UR42, URZ ;  /* 0x0000003f002a7c82 */ /* 0x000fe20008000000 */
[----:B-1----:R-:W-:-:S08]  /*13e0*/  VIADD R96, R96, 0xffffffff ;  /* 0xffffffff60607836 */ /* 0x002fd00000000000 */
.L_x_162:
[----:B0-----:R-:W0:Y:S01]  /*13f0*/  SHFL.IDX PT, R0, R95, RZ, 0x1f ;  /* 0x00001fff5f007589 */ /* 0x001e2200000e0000 */
[----:B-1----:R-:W1:Y:S01]  /*1400*/  S2UR UR7, SR_CgaCtaId ;  /* 0x00000000000779c3 */ /* 0x002e620000008800 */
[----:B------:R-:W-:Y:S01]  /*1410*/  UMOV UR6, 0x400 ;  /* 0x0000040000067882 */ /* 0x000fe20000000000 */
[----:B0-----:R-:W-:Y:S01]  /*1420*/  R2UR UR4, R0 ;  /* 0x00000000000472ca */ /* 0x001fe200000e0000 */
[----:B-1----:R-:W-:-:S12]  /*1430*/  ULEA UR6, UR7, UR6, 0x18 ;  /* 0x0000000607067291 */ /* 0x002fd8000f8ec03f */
[----:B------:R-:W-:-:S04]  /*1440*/  ULEA.HI UR5, UR4, UR4, URZ, 0x1 ;  /* 0x0000000404057291 */ /* 0x000fc8000f8f083f */
[----:B------:R-:W-:-:S04]  /*1450*/  ULOP3.LUT UR5, UR5, 0x7fffe, URZ, 0xc0, !UPT ;  /* 0x0007fffe05057892 */ /* 0x000fc8000f8ec03f */
[----:B------:R-:W-:-:S03]  /*1460*/  UIADD3 UR5, UR4, -UR5, URZ ;  /* 0x8000000504057290 */ /* 0x000fc6000fffe03f */
[----:B------:R-:W-:Y:S01]  /*1470*/  ULDC UR4, c[0x0][0x28c] ;  /* 0x0000a30000047ab9 */ /* 0x000fe20000000800 */
[----:B------:R-:W-:Y:S01]  /*1480*/  ULEA UR5, UR5, UR6, 0xd ;  /* 0x0000000605057291 */ /* 0x000fe2000f8e683f */
[----:B------:R-:W-:-:S03]  /*1490*/  ISETP.LT.AND P0, PT, RZ, UR4, PT ;  /* 0x00000004ff007c0c */ /* 0x000fc6000bf01270 */
[----:B------:R-:W-:-:S04]  /*14a0*/  UIADD3 UR5, UR5, 0x100, URZ ;  /* 0x0000010005057890 */ /* 0x000fc8000fffe03f */
[----:B------:R-:W-:-:S04]  /*14b0*/  USHF.R.U32.HI UR5, URZ, 0x4, UR5 ;  /* 0x000000043f057899 */ /* 0x000fc80008011605 */
[----:B------:R-:W-:-:S04]  /*14c0*/  ULOP3.LUT UR5, UR5, 0x3fff, URZ, 0xc0, !UPT ;  /* 0x00003fff05057892 */ /* 0x000fc8000f8ec03f */
[----:B------:R-:W-:Y:S01]  /*14d0*/  ULOP3.LUT UR45, UR5, 0x10000, URZ, 0xfc, !UPT ;  /* 0x00010000052d7892 */ /* 0x000fe2000f8efc3f */
[----:B---345:R-:W-:Y:S11]  /*14e0*/  @P0 BRA `(.L_x_17) ;  /* 0x0000000000400947 */ /* 0x038ff60003800000 */
[----:B------:R-:W-:Y:S01]  /*14f0*/  MOV R0, 0x0 ;  /* 0x0000000000007802 */ /* 0x000fe20000000f00 */
[----:B------:R-:W-:Y:S01]  /*1500*/  ULDC.64 UR4, c[0x4][0x68] ;  /* 0x01001a0000047ab9 */ /* 0x000fe20000000a00 */
[----:B------:R-:W-:Y:S01]  /*1510*/  ULDC.64 UR6, c[0x4][0x8] ;  /* 0x0100020000067ab9 */ /* 0x000fe20000000a00 */
[----:B------:R-:W-:Y:S01]  /*1520*/  IMAD.U32 R4, RZ, RZ, UR4 ;  /* 0x00000004ff047e24 */ /* 0x000fe2000f8e00ff */
[----:B------:R0:W1:Y:S01]  /*1530*/  LDC.64 R14, c[0x4][R0] ;  /* 0x01000000000e7b82 */ /* 0x0000620000000a00 */
[----:B------:R-:W-:Y:S01]  /*1540*/  IMAD.U32 R5, RZ, RZ, UR5 ;  /* 0x00000005ff057e24 */ /* 0x000fe2000f8e00ff */
[----:B------:R-:W-:Y:S01]  /*1550*/  ULDC.64 UR4, c[0x4][0x70] ;  /* 0x01001c0000047ab9 */ /* 0x000fe20000000a00 */
[----:B------:R-:W-:Y:S02]  /*1560*/  IMAD.U32 R10, RZ, RZ, UR6 ;  /* 0x00000006ff0a7e24 */ /* 0x000fe4000f8e00ff */
[----:B------:R-:W-:Y:S02]  /*1570*/  IMAD.U32 R6, RZ, RZ, UR4 ;  /* 0x00000004ff067e24 */ /* 0x000fe4000f8e00ff */
[----:B------:R-:W-:-:S02]  /*1580*/  IMAD.U32 R7, RZ, RZ, UR5 ;  /* 0x00000005ff077e24 */ /* 0x000fc4000f8e00ff */
[----:B------:R-:W-:Y:S02]  /*1590*/  IMAD.U32 R11, RZ, RZ, UR7 ;  /* 0x00000007ff0b7e24 */ /* 0x000fe4000f8e00ff */
[----:B------:R-:W-:Y:S02]  /*15a0*/  IMAD.MOV.U32 R8, RZ, RZ, 0x1e1 ;  /* 0x000001e1ff087424 */ /* 0x000fe400078e00ff */
[----:B------:R-:W-:Y:S02]  /*15b0*/  IMAD.MOV.U32 R12, RZ, RZ, 0x1 ;  /* 0x00000001ff0c7424 */ /* 0x000fe400078e00ff */
[----:B0-----:R-:W-:-:S07]  /*15c0*/  IMAD.MOV.U32 R13, RZ, RZ, RZ ;  /* 0x000000ffff0d7224 */ /* 0x001fce00078e00ff */
[----:B------:R-:W-:-:S07]  /*15d0*/  LEPC R20, `(.L_x_17) ;  /* 0x000000001014794e */ /* 0x000fce0000000000 */
[----:B-1---5:R-:W-:Y:S05]  /*15e0*/  CALL.ABS.NOINC R14 ;  /* 0x000000000e007343 */ /* 0x022fea0003c00000 */
.L_x_17:
[----:B------:R-:W-:-:S13]  /*15f0*/  ISETP.NE.AND P0, PT, R103, 0x3, PT ;  /* 0x000000036700780c */ /* 0x000fda0003f05270 */
[----:B------:R-:W-:Y:S05]  /*1600*/  @!P0 BRA `(.L_x_18) ;  /* 0x0000000000048947 */ /* 0x000fea0003800000 */
[----:B------:R-:W-:Y:S01]  /*1610*/  BPT.TRAP 0x1 ;  /* 0x000000040000795c */ /* 0x000fe20000300000 */
.L_x_18:
[----:B------:R-:W0:Y:S01]  /*1620*/  S2UR UR5, SR_CgaCtaId ;  /* 0x00000000000579c3 */ /* 0x000e220000008800 */
[----:B------:R-:W-:Y:S01]  /*1630*/  UMOV UR4, 0x400 ;  /* 0x0000040000047882 */ /* 0x000fe20000000000 */
[----:B------:R-:W-:Y:S02]  /*1640*/  IMAD.U32 R0, RZ, RZ, UR40 ;  /* 0x00000028ff007e24 */ /* 0x000fe4000f8e00ff */
[----:B------:R-:W-:-:S03]  /*1650*/  IMAD.U32 R3, RZ, RZ, UR42 ;  /* 0x0000002aff037e24 */ /* 0x000fc6000f8e00ff */
[----:B------:R-:W-:Y:S01]  /*1660*/  SHF.L.U32 R0, R0, 0x1f, RZ ;  /* 0x0000001f00007819 */ /* 0x000fe200000006ff */
[----:B0-----:R-:W-:-:S06]  /*1670*/  ULEA UR4, UR5, UR4, 0x18 ;  /* 0x0000000405047291 */ /* 0x001fcc000f8ec03f */
[----:B------:R-:W-:-:S04]  /*1680*/  IMAD.U32 R6, RZ, RZ, UR4 ;  /* 0x00000004ff067e24 */ /* 0x000fc8000f8e00ff */
[----:B------:R-:W-:-:S04]  /*1690*/  IMAD R3, R3, 0x8, R6 ;  /* 0x0000000803037824 */ /* 0x000fc800078e0206 */
[----:B------:R0:W1:Y:S01]  /*16a0*/  SYNCS.PHASECHK.TRANS64.TRYWAIT P1, [R3+URZ], R0 ;  /* 0x00000000030075a7 */ /* 0x000062000802017f */
[----:B------:R-:W-:Y:S05]  /*16b0*/  @!P0 BRA `(.L_x_19) ;  /* 0x0000000000048947 */ /* 0x000fea0003800000 */
[----:B------:R-:W-:Y:S01]  /*16c0*/  BPT.TRAP 0x1 ;  /* 0x000000040000795c */ /* 0x000fe20000300000 */
.L_x_19:
[----:B------:R-:W-:-:S05]  /*16d0*/  IMAD.U32 R4, RZ, RZ, UR44 ;  /* 0x0000002cff047e24 */ /* 0x000fca000f8e00ff */
[----:B------:R-:W-:Y:S01]  /*16e0*/  ISETP.GE.AND P2, PT, R4, 0x1, PT ;  /* 0x000000010400780c */ /* 0x000fe20003f46270 */
[----:B-1----:R-:W-:-:S12]  /*16f0*/  @P1 BRA `(.L_x_20) ;  /* 0x0000000000081947 */ /* 0x002fd80003800000 */
[----:B------:R-:W1:Y:S02]  /*1700*/  SYNCS.PHASECHK.TRANS64.TRYWAIT P1, [R3+URZ], R0 ;  /* 0x00000000030075a7 */ /* 0x000e64000802017f */
[----:B-1----:R-:W-:Y:S05]  /*1710*/  @!P1 BRA `(.L_x_21) ;  /* 0x0000006800409947 */ /* 0x002fea0003800000 */
.L_x_20:
[----:B------:R-:W-:Y:S05]  /*1720*/  WARPSYNC.ALL ;  /* 0x0000000000007948 */ /* 0x000fea0003800000 */
[----:B------:R-:W-:Y:S01]  /*1730*/  R2UR UR4, R6 ;  /* 0x00000000060472ca */ /* 0x000fe200000e0000 */
[----:B------:R-:W-:Y:S01]  /*1740*/  ULEA UR5, UR42, UR45, 0xb ;  /* 0x0000002d2a057291 */ /* 0x000fe2000f8e583f */
[----:B------:R-:W-:Y:S01]  /*1750*/  WARPGROUP.ARRIVE ;  /* 0x00000000000079c5 */ /* 0x000fe20000000000 */
[----:B------:R-:W-:Y:S01]  /*1760*/  UMOV UR9, 0x40000040 ;  /* 0x4000004000097882 */ /* 0x000fe20000000000 */
[----:B------:R-:W-:-:S04]  /*1770*/  UMOV UR11, 0x40000040 ;  /* 0x40000040000b7882 */ /* 0x000fc80000000000 */
[----:B------:R-:W-:-:S05]  /*1780*/  UMOV UR8, UR5 ;  /* 0x0000000500087c82 */ /* 0x000fca0008000000 */
[----:B------:R-:W-:-:S04]  /*1790*/  UIADD3 UR4, UR4, 0x18100, URZ ;  /* 0x0001810004047890 */ /* 0x000fc8000fffe03f */
[----:B------:R-:W-:-:S04]  /*17a0*/  USHF.R.U32.HI UR4, URZ, 0x4, UR4 ;  /* 0x000000043f047899 */ /* 0x000fc80008011604 */
[----:B------:R-:W-:-:S04]  /*17b0*/  ULOP3.LUT UR4, UR4, 0x3fff, URZ, 0xc0, !UPT ;  /* 0x00003fff04047892 */ /* 0x000fc8000f8ec03f */
[----:B------:R-:W-:-:S04]  /*17c0*/  ULOP3.LUT UR4, UR4, 0x10000, URZ, 0xfc, !UPT ;  /* 0x0001000004047892 */ /* 0x000fc8000f8efc3f */
[----:B------:R-:W-:-:S07]  /*17d0*/  ULEA UR6, UR42, UR4, 0xb ;  /* 0x000000042a067291 */ /* 0x000fce000f8e583f */
[----:B------:R-:W-:Y:S02]  /*17e0*/  UMOV UR10, UR6 ;  /* 0x00000006000a7c82 */ /* 0x000fe40008000000 */
[----:B------:R-:W-:Y:S01]  /*17f0*/  HGMMA.64x128x8.F32.TF32 R24, gdesc[UR8], RZ, !UPT, gsb0 ;  /* 0x05e00000081879f0 */ /* 0x000fe2000c0028ff */
[----:B------:R-:W-:Y:S02]  /*1800*/  UIADD3 UR8, UR5, 0x2, URZ ;  /* 0x0000000205087890 */ /* 0x000fe4000fffe03f */
[----:B------:R-:W-:Y:S01]  /*1810*/  UIADD3 UR10, UR6, 0x2, URZ ;  /* 0x00000002060a7890 */ /* 0x000fe2000fffe03f */
[----:B------:R-:W-:Y:S01]  /*1820*/  UMOV UR9, 0x40000040 ;  /* 0x4000004000097882 */ /* 0x000fe20000000000 */
[----:B------:R-:W-:Y:S01]  /*1830*/  UMOV UR11, 0x40000040 ;  /* 0x40000040000b7882 */ /* 0x000fe20000000000 */
[----:B------:R-:W-:Y:S02]  /*1840*/  WARPGROUP.DEPBAR.LE gsb0, 0x0 ;  /* 0x00008000000079c5 */ /* 0x000fe40000010000 */
[----:B------:R-:W-:-:S06]  /*1850*/  WARPGROUP.ARRIVE ;  /* 0x00000000000079c5 */ /* 0x000fcc0000000000 */
[----:B------:R-:W-:Y:S01]  /*1860*/  HGMMA.64x128x8.F32.TF32 R24, gdesc[UR8], R24, gsb0 ;  /* 0x05e00000081879f0 */ /* 0x000fe20008002818 */
        /* <DEDUP_REMOVED lines=41> */
[----:B------:R-:W-:Y:S03]  /*1b00*/  HGMMA.64x128x8.F32.TF32 R24, gdesc[UR8], R24, gsb0 ;  /* 0x05e00000081879f0 */ /* 0x000fe60008002818 */
[----:B------:R-:W-:Y:S02]  /*1b10*/  WARPGROUP.DEPBAR.LE gsb0, 0x0 ;  /* 0x00008000000079c5 */ /* 0x000fe40000010000 */
[----:B------:R-:W-:Y:S05]  /*1b20*/  @!P2 BRA `(.L_x_22) ;  /* 0x000000040098a947 */ /* 0x000fea0003800000 */
[----:B------:R-:W-:Y:S01]  /*1b30*/  UIADD3 UR5, UR42, 0x1, URZ ;  /* 0x000000012a057890 */ /* 0x000fe2000fffe03f */
[----:B01----:R-:W-:Y:S02]  /*1b40*/  IMAD.U32 R0, RZ, RZ, UR44 ;  /* 0x0000002cff007e24 */ /* 0x003fe4000f8e00ff */
[----:B------:R-:W-:Y:S01]  /*1b50*/  IMAD.U32 R3, RZ, RZ, UR42 ;  /* 0x0000002aff037e24 */ /* 0x000fe2000f8e00ff */
[----:B------:R-:W-:-:S04]  /*1b60*/  UISETP.NE.AND UP0, UPT, UR5, 0x3, UPT ;  /* 0x000000030500788c */ /* 0x000fc8000bf05270 */
[----:B------:R-:W-:Y:S02]  /*1b70*/  USEL UR6, URZ, 0x1, UP0 ;  /* 0x000000013f067887 */ /* 0x000fe40008000000 */
[----:B------:R-:W-:Y:S02]  /*1b80*/  USEL UR5, UR5, URZ, UP0 ;  /* 0x0000003f05057287 */ /* 0x000fe40008000000 */
[----:B------:R-:W-:-:S06]  /*1b90*/  ULOP3.LUT UR6, UR40, UR6, URZ, 0x3c, !UPT ;  /* 0x0000000628067292 */ /* 0x000fcc000f8e3c3f */
[----:B------:R-:W-:-:S07]  /*1ba0*/  IMAD.U32 R7, RZ, RZ, UR6 ;  /* 0x00000006ff077e24 */ /* 0x000fce000f8e00ff */
.L_x_29:
[----:B------:R-:W-:Y:S05]  /*1bb0*/  @!P0 BRA `(.L_x_23) ;  /* 0x0000000000048947 */ /* 0x000fea0003800000 */
[----:B------:R-:W-:Y:S01]  /*1bc0*/  BPT.TRAP 0x1 ;  /* 0x000000040000795c */ /* 0x000fe20000300000 */
.L_x_23:
[----:B------:R-:W0:Y:S01]  /*1bd0*/  S2UR UR7, SR_CgaCtaId ;  /* 0x00000000000779c3 */ /* 0x000e220000008800 */
[----:B------:R-:W-:Y:S01]  /*1be0*/  UMOV UR6, 0x400 ;  /* 0x0000040000067882 */ /* 0x000fe20000000000 */
[----:B------:R-:W-:Y:S01]  /*1bf0*/  IMAD.U32 R5, RZ, RZ, UR5 ;  /* 0x00000005ff057e24 */ /* 0x000fe2000f8e00ff */
[----:B------:R-:W-:Y:S01]  /*1c00*/  SHF.L.U32 R4, R7, 0x1f, RZ ;  /* 0x0000001f07047819 */ /* 0x000fe200000006ff */
[----:B0-----:R-:W-:-:S06]  /*1c10*/  ULEA UR6, UR7, UR6, 0x18 ;  /* 0x0000000607067291 */ /* 0x001fcc000f8ec03f */
[----:B------:R-:W-:-:S04]  /*1c20*/  IMAD.U32 R6, RZ, RZ, UR6 ;  /* 0x00000006ff067e24 */ /* 0x000fc8000f8e00ff */
[----:B------:R-:W-:-:S04]  /*1c30*/  IMAD R5, R5, 0x8, R6 ;  /* 0x0000000805057824 */ /* 0x000fc800078e0206 */
[----:B------:R0:W1:Y:S01]  /*1c40*/  SYNCS.PHASECHK.TRANS64.TRYWAIT P1, [R5+URZ], R4 ;  /* 0x00000004050075a7 */ /* 0x000062000802017f */
[----:B------:R-:W-:Y:S05]  /*1c50*/  @!P0 BRA `(.L_x_24) ;  /* 0x0000000000048947 */ /* 0x000fea0003800000 */
[----:B------:R-:W-:Y:S01]  /*1c60*/  BPT.TRAP 0x1 ;  /* 0x000000040000795c */ /* 0x000fe20000300000 */
.L_x_24:
[----:B-1----:R-:W-:Y:S05]  /*1c70*/  @P1 BRA `(.L_x_25) ;  /* 0x0000000000081947 */ /* 0x002fea0003800000 */
[----:B------:R-:W1:Y:S02]  /*1c80*/  SYNCS.PHASECHK.TRANS64.TRYWAIT P1, [R5+URZ], R4 ;  /* 0x00000004050075a7 */ /* 0x000e64000802017f */
[----:B-1----:R-:W-:Y:S05]  /*1c90*/  @!P1 BRA `(.L_x_26) ;  /* 0x0000006000f49947 */ /* 0x002fea0003800000 */
.L_x_25:
[----:B------:R-:W-:Y:S01]  /*1ca0*/  ULEA UR6, UR5, UR45, 0xb ;  /* 0x0000002d05067291 */ /* 0x000fe2000f8e583f */
[----:B------:R-:W-:Y:S01]  /*1cb0*/  WARPGROUP.ARRIVE ;  /* 0x00000000000079c5 */ /* 0x000fe20000000000 */
[----:B------:R-:W-:Y:S01]  /*1cc0*/  ULEA UR7, UR5, UR4, 0xb ;  /* 0x0000000405077291 */ /* 0x000fe2000f8e583f */
[----:B------:R-:W-:Y:S01]  /*1cd0*/  UMOV UR9, 0x40000040 ;  /* 0x4000004000097882 */ /* 0x000fe20000000000 */
[----:B------:R-:W-:-:S03]  /*1ce0*/  UMOV UR11, 0x40000040 ;  /* 0x40000040000b7882 */ /* 0x000fc60000000000 */
[----:B------:R-:W-:Y:S02]  /*1cf0*/  UMOV UR8, UR6 ;  /* 0x0000000600087c82 */ /* 0x000fe40008000000 */
[----:B------:R-:W-:Y:S02]  /*1d00*/  UMOV UR10, UR7 ;  /* 0x00000007000a7c82 */ /* 0x000fe40008000000 */
[----:B------:R-:W-:Y:S01]  /*1d10*/  HGMMA.64x128x8.F32.TF32 R24, gdesc[UR8], R24, gsb0 ;  /* 0x05e00000081879f0 */ /* 0x000fe20008002818 */
[----:B------:R-:W-:Y:S02]  /*1d20*/  UIADD3 UR8, UR6, 0x2, URZ ;  /* 0x0000000206087890 */ /* 0x000fe4000fffe03f */
[----:B------:R-:W-:Y:S01]  /*1d30*/  UIADD3 UR10, UR7, 0x2, URZ ;  /* 0x00000002070a7890 */ /* 0x000fe2000fffe03f */
[----:B------:R-:W-:Y:S01]  /*1d40*/  UMOV UR9, 0x40000040 ;  /* 0x4000004000097882 */ /* 0x000fe20000000000 */
[----:B------:R-:W-:Y:S01]  /*1d50*/  UMOV UR11, 0x40000040 ;  /* 0x40000040000b7882 */ /* 0x000fe20000000000 */
[----:B------:R-:W-:-:S02]  /*1d60*/  WARPGROUP.DEPBAR.LE gsb0, 0x0 ;  /* 0x00008000000079c5 */ /* 0x000fc40000010000 */
        /* <DEDUP_REMOVED lines=46> */
[----:B------:R-:W-:Y:S01]  /*2050*/  BPT.TRAP 0x1 ;  /* 0x000000040000795c */ /* 0x000fe20000300000 */
.L_x_27:
[----:B------:R-:W-:-:S13]  /*2060*/  ISETP.NE.AND P1, PT, R102, RZ, PT ;  /* 0x000000ff6600720c */ /* 0x000fda0003f25270 */
[----:B01----:R-:W-:-:S04]  /*2070*/  @P1 IMAD R4, R3, 0x8, R6 ;  /* 0x0000000803041824 */ /* 0x003fc800078e0206 */
[----:B------:R-:W-:-:S05]  /*2080*/  @P1 VIADD R4, R4, 0x18 ;  /* 0x0000001804041836 */ /* 0x000fca0000000000 */
[----:B------:R-:W-:-:S04]  /*2090*/  @P1 PRMT R4, R19, 0x654, R4 ;  /* 0x0000065413041816 */ /* 0x000fc80000000004 */
[----:B------:R0:W-:Y:S01]  /*20a0*/  @P1 SYNCS.ARRIVE.TRANS64.RED.A1T0 RZ, [R4+URZ], RZ ;  /* 0x000000ff04ff19a7 */ /* 0x0001e2000810043f */
[----:B------:R-:W-:-:S13]  /*20b0*/  ISETP.GT.U32.AND P1, PT, R18, 0x1, PT ;  /* 0x000000011200780c */ /* 0x000fda0003f24070 */
[----:B0-----:R-:W-:Y:S05]  /*20c0*/  @P1 BRA `(.L_x_28) ;  /* 0x0000000000041947 */ /* 0x001fea0003800000 */
[----:B------:R-:W-:Y:S01]  /*20d0*/  BPT.TRAP 0x1 ;  /* 0x000000040000795c */ /* 0x000fe20000300000 */
.L_x_28:
[----:B------:R-:W-:Y:S01]  /*20e0*/  UIADD3 UR5, UR5, 0x1, URZ ;  /* 0x0000000105057890 */ /* 0x000fe2000fffe03f */
[C---:B------:R-:W-:Y:S01]  /*20f0*/  ISETP.GT.AND P2, PT, R0.reuse, 0x1, PT ;  /* 0x000000010000780c */ /* 0x040fe20003f44270 */
[----:B------:R-:W-:Y:S02]  /*2100*/  VIADD R3, R3, 0x1 ;  /* 0x0000000103037836 */ /* 0x000fe40000000000 */
[----:B------:R-:W-:Y:S01]  /*2110*/  UISETP.NE.AND UP0, UPT, UR5, 0x3, UPT ;  /* 0x000000030500788c */ /* 0x000fe2000bf05270 */
[----:B------:R-:W-:Y:S02]  /*2120*/  VIADD R0, R0, 0xffffffff ;  /* 0xffffffff00007836 */ /* 0x000fe40000000000 */
[C---:B------:R-:W-:Y:S01]  /*2130*/  ISETP.NE.AND P1, PT, R3.reuse, 0x3, PT ;  /* 0x000000030300780c */ /* 0x040fe20003f25270 */
[----:B------:R-:W-:Y:S02]  /*2140*/  USEL UR6, URZ, 0x1, UP0 ;  /* 0x000000013f067887 */ /* 0x000fe40008000000 */
[----:B------:R-:W-:Y:S01]  /*2150*/  USEL UR5, UR5, URZ, UP0 ;  /* 0x0000003f05057287 */ /* 0x000fe20008000000 */
[----:B------:R-:W-:-:S03]  /*2160*/  SEL R3, R3, RZ, P1 ;  /* 0x000000ff03037207 */ /* 0x000fc60000800000 */
[----:B------:R-:W-:Y:S01]  /*2170*/  LOP3.LUT R7, R7, UR6, RZ, 0x3c, !PT ;  /* 0x0000000607077c12 */ /* 0x000fe2000f8e3cff */
[----:B------:R-:W-:Y:S07]  /*2180*/  @P2 BRA `(.L_x_29) ;  /* 0xfffffff800882947 */ /* 0x000fee000383ffff */
.L_x_22:
[----:B01----:R-:W0:Y:S02]  /*2190*/  LDC R0, c[0x0][0x28c] ;  /* 0x0000a300ff007b82 */ /* 0x003e240000000800 */
[----:B0-----:R-:W-:-:S13]  /*21a0*/  ISETP.GE.AND P1, PT, R0, 0x1, PT ;  /* 0x000000010000780c */ /* 0x001fda0003f26270 */
[----:B------:R-:W-:Y:S05]  /*21b0*/  @!P1 BRA `(.L_x_30) ;  /* 0x0000000000449947 */ /* 0x000fea0003800000 */
[----:B------:R-:W-:Y:S05]  /*21c0*/  @!P0 BRA `(.L_x_31) ;  /* 0x0000000000048947 */ /* 0x000fea0003800000 */
[----:B------:R-:W-:Y:S01]  /*21d0*/  BPT.TRAP 0x1 ;  /* 0x000000040000795c */ /* 0x000fe20000300000 */
.L_x_31:
[----:B------:R-:W-:-:S13]  /*21e0*/  ISETP.NE.AND P0, PT, R102, RZ, PT ;  /* 0x000000ff6600720c */ /* 0x000fda0003f05270 */
[----:B------:R-:W-:-:S05]  /*21f0*/  VOTEU.ANY UP0, P0 ;  /* 0x00000000003f7886 */ /* 0x000fca0000000100 */
[----:B------:R-:W-:-:S06]  /*2200*/  @UP0 UIADD3 UR4, UR44, UR42, URZ ;  /* 0x0000002a2c040290 */ /* 0x000fcc000fffe03f */
[----:B------:R-:W-:Y:S02]  /*2210*/  IMAD.U32 R4, RZ, RZ, UR4 ;  /* 0x00000004ff047e24 */ /* 0x000fe4000f8e00ff */
[----:B------:R-:W-:Y:S02]  /*2220*/  IMAD.U32 R3, RZ, RZ, UR4 ;  /* 0x00000004ff037e24 */ /* 0x000fe4000f8e00ff */
[----:B------:R-:W-:-:S05]  /*2230*/  @P0 IMAD.WIDE.U32 R4, R4, -0x55555555, RZ ;  /* 0xaaaaaaab04040825 */ /* 0x000fca00078e00ff */
[----:B------:R-:W-:-:S05]  /*2240*/  @P0 SHF.R.U32.HI R0, RZ, 0x1, R5 ;  /* 0x00000001ff000819 */ /* 0x000fca0000011605 */
[----:B------:R-:W-:-:S04]  /*2250*/  @P0 IMAD R0, R0, -0x3, R3 ;  /* 0xfffffffd00000824 */ /* 0x000fc800078e0203 */
[----:B------:R-:W-:-:S04]  /*2260*/  @P0 IMAD R0, R0, 0x8, R6 ;  /* 0x0000000800000824 */ /* 0x000fc800078e0206 */
[----:B------:R-:W-:-:S05]  /*2270*/  @P0 VIADD R0, R0, 0x18 ;  /* 0x0000001800000836 */ /* 0x000fca0000000000 */
[----:B------:R-:W-:-:S04]  /*2280*/  @P0 PRMT R0, R19, 0x654, R0 ;  /* 0x0000065413000816 */ /* 0x000fc80000000000 */
[----:B------:R0:W-:Y:S01]  /*2290*/  @P0 SYNCS.ARRIVE.TRANS64.RED.A1T0 RZ, [R0+URZ], RZ ;  /* 0x000000ff00ff09a7 */ /* 0x0001e2000810043f */
[----:B------:R-:W-:-:S13]  /*22a0*/  ISETP.GT.U32.AND P0, PT, R18, 0x1, PT ;  /* 0x000000011200780c */ /* 0x000fda0003f04070 */
[----:B0-----:R-:W-:Y:S05]  /*22b0*/  @P0 BRA `(.L_x_30) ;  /* 0x0000000000040947 */ /* 0x001fea0003800000 */
[----:B------:R-:W-:Y:S01]  /*22c0*/  BPT.TRAP 0x1 ;  /* 0x000000040000795c */ /* 0x000fe20000300000 */
.L_x_30:
[----:B------:R-:W-:Y:S01]  /*22d0*/  IMAD.SHL.U32 R3, R100, 0x80, RZ ;  /* 0x0000008064037824 */ /* 0x000fe200078e00ff */
[----:B------:R-:W-:Y:S01]  /*22e0*/  UIADD3 UR42, UR43, UR42, URZ ;  /* 0x0000002a2b2a7290 */ /* 0x000fe2000fffe03f */
[----:B------:R-:W-:Y:S01]  /*22f0*/  SHF.R.S32.HI R13, RZ, 0x1f, R99 ;  /* 0x0000001fff0d7819 */ /* 0x000fe20000011463 */
[----:B------:R-:W-:Y:S01]  /*2300*/  UISETP.GE.U32.AND UP1, UPT, UR43, 0x3, UPT ;  /* 0x000000032b00788c */ /* 0x000fe2000bf26070 */
[----:B------:R-:W-:Y:S01]  /*2310*/  IMAD.SHL.U32 R7, R101, 0x80, RZ ;  /* 0x0000008065077824 */ /* 0x000fe200078e00ff */
[----:B------:R-:W-:Y:S01]  /*2320*/  ULDC UR7, c[0x0][0x288] ;  /* 0x0000a20000077ab9 */ /* 0x000fe20000000800 */
[C---:B------:R-:W-:Y:S01]  /*2330*/  LOP3.LUT R8, R3.reuse, 0x6, R94, 0xf8, !PT ;  /* 0x0000000603087812 */ /* 0x040fe200078ef85e */
[----:B------:R-:W-:Y:S01]  /*2340*/  UISETP.GT.U32.AND UP0, UPT, UR42, 0x2, UPT ;  /* 0x000000022a00788c */ /* 0x000fe2000bf04070 */
[----:B------:R-:W-:Y:S01]  /*2350*/  ISETP.GE.AND P0, PT, R3, UR7, PT ;  /* 0x0000000703007c0c */ /* 0x000fe2000bf06270 */
[----:B------:R-:W-:Y:S01]  /*2360*/  ULDC.64 UR4, c[0x0][0x5d0] ;  /* 0x0001740000047ab9 */ /* 0x000fe20000000a00 */
[--C-:B------:R-:W-:Y:S01]  /*2370*/  SHF.R.S32.HI R9, RZ, 0x1f, R8.reuse ;  /* 0x0000001fff097819 */ /* 0x100fe20000011408 */
[----:B------:R-:W-:Y:S01]  /*2380*/  ULDC UR10, c[0x0][0x284] ;  /* 0x0000a100000a7ab9 */ /* 0x000fe20000000800 */
[----:B------:R-:W-:Y:S01]  /*2390*/  IMAD R0, R13, UR4, RZ ;  /* 0x000000040d007c24 */ /* 0x000fe2000f8e02ff */
[----:B------:R-:W-:Y:S01]  /*23a0*/  UISETP.LT.U32.AND UP0, UPT, UR43, 0x3, UP0 ;  /* 0x000000032b00788c */ /* 0x000fe20008701070 */
[----:B------:R-:W-:Y:S01]  /*23b0*/  ISETP.GE.OR P0, PT, R7, UR10, P0 ;  /* 0x0000000a07007c0c */ /* 0x000fe20008706670 */
[----:B------:R-:W-:Y:S01]  /*23c0*/  IMAD.WIDE.U32 R4, R99, UR4, R8 ;  /* 0x0000000463047c25 */ /* 0x000fe2000f8e0008 */
[----:B------:R-:W-:Y:S01]  /*23d0*/  ULDC.64 UR8, c[0x0][0x5c8] ;  /* 0x0001720000087ab9 */ /* 0x000fe20000000a00 */
[----:B------:R-:W-:-:S02]  /*23e0*/  USEL UR6, URZ, 0x1, !UP0 ;  /* 0x000000013f067887 */ /* 0x000fc4000c000000 */
[----:B------:R-:W-:Y:S01]  /*23f0*/  IMAD R11, R99, UR5, R0 ;  /* 0x00000005630b7c24 */ /* 0x000fe2000f8e0200 */
[----:B------:R-:W-:Y:S01]  /*2400*/  @UP1 UIMAD.WIDE.U32 UR4, UR42, -0x55555555, URZ ;  /* 0xaaaaaaab2a0418a5 */ /* 0x000fe2000f8e003f */
[----:B------:R-:W-:Y:S01]  /*2410*/  IMAD.WIDE R100, R101, 0x80, R22 ;  /* 0x0000008065647825 */ /* 0x000fe200078e0216 */
[----:B------:R-:W-:Y:S02]  /*2420*/  ULOP3.LUT UR40, UR40, UR6, URZ, 0x3c, !UPT ;  /* 0x0000000628287292 */ /* 0x000fe4000f8e3c3f */
[----:B------:R-:W-:Y:S01]  /*2430*/  @UP1 USHF.R.U32.HI UR4, URZ, 0x1, UR5 ;  /* 0x000000013f041899 */ /* 0x000fe20008011605 */
[----:B------:R-:W-:Y:S02]  /*2440*/  IMAD.IADD R5, R5, 0x1, R11 ;  /* 0x0000000105057824 */ /* 0x000fe400078e020b */
[----:B------:R-:W-:Y:S01]  /*2450*/  IMAD R11, R101, UR8, RZ ;  /* 0x00000008650b7c24 */ /* 0x000fe2000f8e02ff */
[----:B------:R-:W-:Y:S01]  /*2460*/  @UP1 ULOP3.LUT UR40, UR40, 0x1, UR4, 0x78, !UPT ;  /* 0x0000000128281892 */ /* 0x000fe2000f8e7804 */
[----:B------:R-:W-:-:S04]  /*2470*/  IMAD.WIDE.U32 R104, R100, UR8, R4 ;  /* 0x0000000864687c25 */ /* 0x000fc8000f8e0004 */
[----:B------:R-:W-:Y:S02]  /*2480*/  IMAD R11, R100, UR9, R11 ;  /* 0x00000009640b7c24 */ /* 0x000fe4000f8e020b */
[----:B------:R-:W-:Y:S01]  /*2490*/  IMAD.MOV.U32 R0, RZ, RZ, -0x1 ;  /* 0xffffffffff007424 */ /* 0x000fe200078e00ff */
[----:B------:R-:W-:Y:S06]  /*24a0*/  @P0 BRA `(.L_x_32) ;  /* 0x0000003c00f80947 */ /* 0x000fec0003800000 */
[----:B-----5:R-:W-:Y:S01]  /*24b0*/  FSETP.NEU.AND P0, PT, R89, RZ, PT ;  /* 0x000000ff5900720b */ /* 0x020fe20003f0d000 */
[----:B------:R-:W-:Y:S01]  /*24c0*/  IMAD.IADD R4, R93, 0x1, -R3 ;  /* 0x000000015d047824 */ /* 0x000fe200078e0a03 */
[----:B------:R-:W-:Y:S01]  /*24d0*/  BSSY B0, `(.L_x_32) ;  /* 0x00003fb000007945 */ /* 0x000fe20003800000 */
[----:B------:R-:W-:Y:S02]  /*24e0*/  IMAD.IADD R3, R98, 0x1, -R7 ;  /* 0x0000000162037824 */ /* 0x000fe400078e0a07 */
[----:B------:R-:W-:Y:S01]  /*24f0*/  IMAD.IADD R115, R105, 0x1, R11 ;  /* 0x0000000169737824 */ /* 0x000fe200078e020b */
[----:B------:R-:W-:-:S04]  /*2500*/  ISETP.GT.AND P2, PT, R4, RZ, PT ;  /* 0x000000ff0400720c */ /* 0x000fc80003f44270 */
[----:B------:R-:W-:-:S03]  /*2510*/  ISETP.GT.AND P3, PT, R3, RZ, P2 ;  /* 0x000000ff0300720c */ /* 0x000fc60001764270 */
[----:B------:R-:W-:Y:S10]  /*2520*/  @!P0 BRA `(.L_x_33) ;  /* 0x0000002c001c8947 */ /* 0x000ff40003800000 */
[----:B------:R-:W0:Y:S01]  /*2530*/  LDC.64 R108, c[0x0][0x5b8] ;  /* 0x00016e00ff6c7b82 */ /* 0x000e220000000a00 */
[----:B------:R-:W-:-:S07]  /*2540*/  ULDC.64 UR4, c[0x0][0x5c0] ;  /* 0x0001700000047ab9 */ /* 0x000fce0000000a00 */
[----:B------:R-:W1:Y:S08]  /*2550*/  LDC.64 R110, c[0x0][0x5b0] ;  /* 0x00016c00ff6e7b82 */ /* 0x000e700000000a00 */
[----:B------:R-:W2:Y:S01]  /*2560*/  LDC.64 R112, c[0x0][0x5a8] ;  /* 0x00016a00ff707b82 */ /* 0x000ea20000000a00 */
[-C--:B0-----:R-:W-:Y:S02]  /*2570*/  IMAD R6, R13, R108.reuse, RZ ;  /* 0x0000006c0d067224 */ /* 0x081fe400078e02ff */
[----:B------:R-:W-:-:S04]  /*2580*/  IMAD.WIDE.U32 R106, R99, R108, R8 ;  /* 0x0000006c636a7225 */ /* 0x000fc800078e0008 */
[----:B------:R-:W-:Y:S02]  /*2590*/  IMAD R105, R99, R109, R6 ;  /* 0x0000006d63697224 */ /* 0x000fe400078e0206 */
[-C--:B-1----:R-:W-:Y:S02]  /*25a0*/  IMAD R5, R101, R110.reuse, RZ ;  /* 0x0000006e65057224 */ /* 0x082fe400078e02ff */
[----:B------:R-:W-:Y:S02]  /*25b0*/  IMAD.IADD R13, R107, 0x1, R105 ;  /* 0x000000016b0d7824 */ /* 0x000fe400078e0269 */
[----:B------:R-:W-:Y:S02]  /*25c0*/  IMAD.MOV.U32 R12, RZ, RZ, R106 ;  /* 0x000000ffff0c7224 */ /* 0x000fe400078e006a */
[C---:B------:R-:W-:Y:S02]  /*25d0*/  IMAD R101, R100.reuse, R111, R5 ;  /* 0x0000006f64657224 */ /* 0x040fe400078e0205 */
[----:B------:R-:W-:-:S04]  /*25e0*/  IMAD.WIDE.U32 R6, R100, R110, R12 ;  /* 0x0000006e64067225 */ /* 0x000fc800078e000c */
[----:B------:R-:W-:Y:S01]  /*25f0*/  IMAD.IADD R5, R7, 0x1, R101 ;  /* 0x0000000107057824 */ /* 0x000fe200078e0265 */
[----:B--2---:R-:W-:-:S04]  /*2600*/  LEA R14, P0, R6, R112, 0x2 ;  /* 0x00000070060e7211 */ /* 0x004fc800078010ff */
[----:B------:R-:W-:-:S05]  /*2610*/  LEA.HI.X R15, R6, R113, R5, 0x2, P0 ;  /* 0x00000071060f7211 */ /* 0x000fca00000f1405 */
[----:B------:R0:W2:Y:S01]  /*2620*/  @P3 LDG.E.LTC128B R5, desc[UR36][R14.64] ;  /* 0x000000240e053981 */ /* 0x0000a2000c1e1920 */
[----:B------:R-:W-:Y:S01]  /*2630*/  ISETP.GT.AND P0, PT, R4, 0x1, PT ;  /* 0x000000010400780c */ /* 0x000fe20003f04270 */
[----:B------:R-:W-:Y:S01]  /*2640*/  IMAD.WIDE.U32 R6, R100, R110, R8 ;  /* 0x0000006e64067225 */ /* 0x000fe200078e0008 */
[----:B------:R-:W-:Y:S03]  /*2650*/  BSSY B1, `(.L_x_34) ;  /* 0x0000013000017945 */ /* 0x000fe60003800000 */
[----:B------:R-:W-:Y:S02]  /*2660*/  IMAD.IADD R7, R101, 0x1, R7 ;  /* 0x0000000165077824 */ /* 0x000fe400078e0207 */
[----:B------:R-:W-:Y:S01]  /*2670*/  IMAD.WIDE.U32 R20, R99, R108, R6 ;  /* 0x0000006c63147225 */ /* 0x000fe200078e0006 */
[----:B0-----:R-:W-:-:S03]  /*2680*/  SHF.L.U64.HI R15, R110, 0x3, R111 ;  /* 0x000000036e0f7819 */ /* 0x001fc6000001026f */
[----:B------:R-:W-:Y:S01]  /*2690*/  IMAD.IADD R7, R105, 0x1, R21 ;  /* 0x0000000169077824 */ /* 0x000fe200078e0215 */
[----:B------:R-:W-:Y:S01]  /*26a0*/  LEA R6, P4, R20, R112, 0x2 ;  /* 0x0000007014067211 */ /* 0x000fe200078810ff */
[----:B------:R-:W-:-:S03]  /*26b0*/  IMAD.SHL.U32 R14, R110, 0x8, RZ ;  /* 0x000000086e0e7824 */ /* 0x000fc600078e00ff */
[----:B------:R-:W-:Y:S01]  /*26c0*/  LEA.HI.X R7, R20, R113, R7, 0x2, P4 ;  /* 0x0000007114077211 */ /* 0x000fe200020f1407 */
[----:B------:R-:W-:Y:S01]  /*26d0*/  IMAD.WIDE.U32 R20, R100, R110, R14 ;  /* 0x0000006e64147225 */ /* 0x000fe200078e000e */
[----:B--2---:R-:W-:-:S05]  /*26e0*/  LOP3.LUT R10, R5, 0xffffe000, RZ, 0xc0, !PT ;  /* 0xffffe000050a7812 */ /* 0x004fca00078ec0ff */
[----:B------:R-:W-:Y:S01]  /*26f0*/  FMUL R11, R10, R89 ;  /* 0x000000590a0b7220 */ /* 0x000fe20000400000 */
[----:B------:R-:W-:-:S03]  /*2700*/  LEA R10, P1, R104, UR4, 0x2 ;  /* 0x00000004680a7c11 */ /* 0x000fc6000f8210ff */
[----:B------:R-:W-:Y:S01]  /*2710*/  FFMA R109, R24, R88, R11 ;  /* 0x00000058186d7223 */ /* 0x000fe2000000000b */
[----:B------:R-:W-:Y:S02]  /*2720*/  LEA.HI.X R11, R104, UR5, R115, 0x2, P1 ;  /* 0x00000005680b7c11 */ /* 0x000fe400088f1473 */
[----:B------:R-:W-:Y:S02]  /*2730*/  ISETP.GT.AND P1, PT, R3, RZ, P0 ;  /* 0x000000ff0300720c */ /* 0x000fe40000724270 */
[----:B------:R-:W-:-:S05]  /*2740*/  F2FP.TF32.F32.PACK_B R109, R109 ;  /* 0x0000006dff6d723e */ /* 0x000fca00024050ff */
[----:B------:R0:W-:Y:S06]  /*2750*/  @P3 STG.E desc[UR36][R10.64], R109 ;  /* 0x0000006d0a003986 */ /* 0x0001ec000c101924 */
[----:B------:R-:W-:Y:S05]  /*2760*/  @!P1 BRA `(.L_x_35) ;  /* 0x0000000000049947 */ /* 0x000fea0003800000 */
[----:B------:R1:W5:Y:S02]  /*2770*/  LDG.E.LTC128B R5, desc[UR36][R6.64+0x4] ;  /* 0x0000042406057981 */ /* 0x000364000c1e1920 */
.L_x_35:
[----:B------:R-:W-:Y:S05]  /*2780*/  BSYNC B1 ;  /* 0x0000000000017941 */ /* 0x000fea0003800000 */
.L_x_34:
[----:B-----5:R-:W-:Y:S01]  /*2790*/  LOP3.LUT R12, R5, 0xffffe000, RZ, 0xc0, !PT ;  /* 0xffffe000050c7812 */ /* 0x020fe200078ec0ff */
[----:B------:R-:W-:Y:S01]  /*27a0*/  IMAD.IADD R101, R101, 0x1, R21 ;  /* 0x0000000165657824 */ /* 0x000fe200078e0215 */
[----:B------:R-:W-:Y:S01]  /*27b0*/  IADD3 R106, P3, R106, R20, RZ ;  /* 0x000000146a6a7210 */ /* 0x000fe20007f7e0ff */
[----:B------:R-:W-:Y:S01]  /*27c0*/  IMAD.MOV.U32 R24, RZ, RZ, R5 ;  /* 0x000000ffff187224 */ /* 0x000fe200078e0005 */
[----:B------:R-:W-:Y:S01]  /*27d0*/  ISETP.GT.AND P2, PT, R3, 0x8, P2 ;  /* 0x000000080300780c */ /* 0x000fe20001744270 */
[----:B------:R-:W-:Y:S02]  /*27e0*/  FMUL R12, R12, R89 ;  /* 0x000000590c0c7220 */ /* 0x000fe40000400000 */
[----:B------:R-:W-:Y:S01]  /*27f0*/  IMAD.X R13, R101, 0x1, R13, P3 ;  /* 0x00000001650d7824 */ /* 0x000fe200018e060d */
[----:B------:R-:W-:Y:S01]  /*2800*/  LEA R14, P3, R106, R112, 0x2 ;  /* 0x000000706a0e7211 */ /* 0x000fe200078610ff */
[----:B------:R-:W-:-:S03]  /*2810*/  FFMA R25, R25, R88, R12 ;  /* 0x0000005819197223 */ /* 0x000fc6000000000c */
[----:B------:R-:W-:Y:S02]  /*2820*/  LEA.HI.X R15, R106, R113, R13, 0x2, P3 ;  /* 0x000000716a0f7211 */ /* 0x000fe400018f140d */
[----:B------:R-:W-:-:S05]  /*2830*/  F2FP.TF32.F32.PACK_B R25, R25 ;  /* 0x00000019ff19723e */ /* 0x000fca00024050ff */
[----:B------:R2:W-:Y:S04]  /*2840*/  @P1 STG.E desc[UR36][R10.64+0x4], R25 ;  /* 0x000004190a001986 */ /* 0x0005e8000c101924 */
[----:B------:R-:W3:Y:S01]  /*2850*/  @P2 LDG.E.LTC128B R24, desc[UR36][R14.64] ;  /* 0x000000240e182981 */ /* 0x000ee2000c1e1920 */
[----:B------:R-:W-:Y:S01]  /*2860*/  IADD3 R20, P1, R8, R20, RZ ;  /* 0x0000001408147210 */ /* 0x000fe20007f3e0ff */
[----:B------:R-:W-:Y:S01]  /*2870*/  BSSY B1, `(.L_x_36) ;  /* 0x0000011000017945 */ /* 0x000fe20003800000 */
[----:B------:R-:W-:-:S03]  /*2880*/  ISETP.GT.AND P0, PT, R3, 0x8, P0 ;  /* 0x000000080300780c */ /* 0x000fc60000704270 */
[----:B------:R-:W-:Y:S01]  /*2890*/  IMAD.X R21, R9, 0x1, R101, P1 ;  /* 0x0000000109157824 */ /* 0x000fe200008e0665 */
[C---:B------:R-:W-:Y:S02]  /*28a0*/  SHF.L.U64.HI R9, R90.reuse, 0x2, R91 ;  /* 0x000000025a097819 */ /* 0x040fe4000001025b */
[----:B------:R-:W-:Y:S01]  /*28b0*/  LEA R12, P1, R90, R10, 0x2 ;  /* 0x0000000a5a0c7211 */ /* 0x000fe200078210ff */
[----:B------:R-:W-:-:S04]  /*28c0*/  IMAD.WIDE.U32 R20, R99, R108, R20 ;  /* 0x0000006c63147225 */ /* 0x000fc800078e0014 */
[----:B------:R-:W-:Y:S01]  /*28d0*/  IMAD.X R13, R9, 0x1, R11, P1 ;  /* 0x00000001090d7824 */ /* 0x000fe200008e060b */
[----:B---3--:R-:W-:-:S05]  /*28e0*/  LOP3.LUT R8, R24, 0xffffe000, RZ, 0xc0, !PT ;  /* 0xffffe00018087812 */ /* 0x008fca00078ec0ff */
[----:B------:R-:W-:Y:S01]  /*28f0*/  FMUL R5, R8, R89 ;  /* 0x0000005908057220 */ /* 0x000fe20000400000 */
[----:B------:R-:W-:-:S03]  /*2900*/  LEA R8, P3, R20, R112, 0x2 ;  /* 0x0000007014087211 */ /* 0x000fc600078610ff */
[----:B------:R-:W-:Y:S01]  /*2910*/  FFMA R99, R26, R88, R5 ;  /* 0x000000581a637223 */ /* 0x000fe20000000005 */
[----:B------:R-:W-:-:S04]  /*2920*/  IMAD.IADD R5, R105, 0x1, R21 ;  /* 0x0000000169057824 */ /* 0x000fc800078e0215 */
[----:B------:R-:W-:Y:S02]  /*2930*/  F2FP.TF32.F32.PACK_B R99, R99 ;  /* 0x00000063ff63723e */ /* 0x000fe400024050ff */
[----:B------:R-:W-:-:S03]  /*2940*/  LEA.HI.X R9, R20, R113, R5, 0x2, P3 ;  /* 0x0000007114097211 */ /* 0x000fc600018f1405 */
[----:B------:R2:W-:Y:S01]  /*2950*/  @P2 STG.E desc[UR36][R12.64], R99 ;  /* 0x000000630c002986 */ /* 0x0005e2000c101924 */
[----:B------:R-:W-:Y:S05]  /*2960*/  @!P0 BRA `(.L_x_37) ;  /* 0x0000000000048947 */ /* 0x000fea0003800000 */
[----:B------:R3:W5:Y:S02]  /*2970*/  LDG.E.LTC128B R24, desc[UR36][R8.64+0x4] ;  /* 0x0000042408187981 */ /* 0x000764000c1e1920 */
.L_x_37:
[----:B------:R-:W-:Y:S05]  /*2980*/  BSYNC B1 ;  /* 0x0000000000017941 */ /* 0x000fea0003800000 */
.L_x_36:
[----:B-----5:R-:W-:Y:S01]  /*2990*/  LOP3.LUT R14, R24, 0xffffe000, RZ, 0xc0, !PT ;  /* 0xffffe000180e7812 */ /* 0x020fe200078ec0ff */
[----:B------:R-:W-:Y:S01]  /*29a0*/  BSSY B1, `(.L_x_38) ;  /* 0x0000009000017945 */ /* 0x000fe20003800000 */
[----:B------:R-:W-:-:S03]  /*29b0*/  ISETP.GT.AND P1, PT, R4, 0x8, PT ;  /* 0x000000080400780c */ /* 0x000fc60003f24270 */
[----:B------:R-:W-:Y:S01]  /*29c0*/  FMUL R14, R14, R89 ;  /* 0x000000590e0e7220 */ /* 0x000fe20000400000 */
[----:B------:R-:W-:-:S03]  /*29d0*/  ISETP.GT.AND P2, PT, R3, RZ, P1 ;  /* 0x000000ff0300720c */ /* 0x000fc60000f44270 */
[----:B------:R-:W-:-:S05]  /*29e0*/  FFMA R27, R27, R88, R14 ;  /* 0x000000581b1b7223 */ /* 0x000fca000000000e */
[----:B------:R-:W-:-:S05]  /*29f0*/  F2FP.TF32.F32.PACK_B R27, R27 ;  /* 0x0000001bff1b723e */ /* 0x000fca00024050ff */
[----:B------:R4:W-:Y:S01]  /*2a00*/  @P0 STG.E desc[UR36][R12.64+0x4], R27 ;  /* 0x0000041b0c000986 */ /* 0x0009e2000c101924 */
[----:B------:R-:W-:Y:S05]  /*2a10*/  @!P2 BRA `(.L_x_39) ;  /* 0x000000000004a947 */ /* 0x000fea0003800000 */
[----:B------:R0:W5:Y:S02]  /*2a20*/  LDG.E.LTC128B R24, desc[UR36][R6.64+0x20] ;  /* 0x0000202406187981 */ /* 0x000164000c1e1920 */
.L_x_39:
[----:B------:R-:W-:Y:S05]  /*2a30*/  BSYNC B1 ;  /* 0x0000000000017941 */ /* 0x000fea0003800000 */
.L_x_38:
        /* <DEDUP_REMOVED lines=10> */
.L_x_41:
[----:B------:R-:W-:Y:S05]  /*2ae0*/  BSYNC B1 ;  /* 0x0000000000017941 */ /* 0x000fea0003800000 */
.L_x_40:
[----:B-----5:R-:W-:Y:S01]  /*2af0*/  LOP3.LUT R14, R24, 0xffffe000, RZ, 0xc0, !PT ;  /* 0xffffe000180e7812 */ /* 0x020fe200078ec0ff */
[----:B------:R-:W-:Y:S01]  /*2b00*/  BSSY B1, `(.L_x_42) ;  /* 0x0000008000017945 */ /* 0x000fe20003800000 */
[----:B------:R-:W-:-:S03]  /*2b10*/  ISETP.GT.AND P1, PT, R3, 0x8, P1 ;  /* 0x000000080300780c */ /* 0x000fc60000f24270 */
[----:B------:R-:W-:-:S04]  /*2b20*/  FMUL R14, R14, R89 ;  /* 0x000000590e0e7220 */ /* 0x000fc80000400000 */
[----:B------:R-:W-:-:S05]  /*2b30*/  FFMA R29, R29, R88, R14 ;  /* 0x000000581d1d7223 */ /* 0x000fca000000000e */
[----:B------:R-:W-:-:S05]  /*2b40*/  F2FP.TF32.F32.PACK_B R29, R29 ;  /* 0x0000001dff1d723e */ /* 0x000fca00024050ff */
[----:B------:R0:W-:Y:S01]  /*2b50*/  @P3 STG.E desc[UR36][R10.64+0x24], R29 ;  /* 0x0000241d0a003986 */ /* 0x0001e2000c101924 */
[----:B------:R-:W-:Y:S05]  /*2b60*/  @!P1 BRA `(.L_x_43) ;  /* 0x0000000000049947 */ /* 0x000fea0003800000 */
[----:B------:R0:W5:Y:S02]  /*2b70*/  LDG.E.LTC128B R24, desc[UR36][R8.64+0x20] ;  /* 0x0000202408187981 */ /* 0x000164000c1e1920 */
.L_x_43:
[----:B------:R-:W-:Y:S05]  /*2b80*/  BSYNC B1 ;  /* 0x0000000000017941 */ /* 0x000fea0003800000 */
.L_x_42:
[----:B-----5:R-:W-:Y:S01]  /*2b90*/  LOP3.LUT R14, R24, 0xffffe000, RZ, 0xc0, !PT ;  /* 0xffffe000180e7812 */ /* 0x020fe200078ec0ff */
[----:B------:R-:W-:Y:S01]  /*2ba0*/  BSSY B1, `(.L_x_44) ;  /* 0x0000008000017945 */ /* 0x000fe20003800000 */
[----:B------:R-:W-:-:S03]  /*2bb0*/  ISETP.GT.AND P0, PT, R3, 0x8, P0 ;  /* 0x000000080300780c */ /* 0x000fc60000704270 */
[----:B0-----:R-:W-:-:S04]  /*2bc0*/  FMUL R5, R14, R89 ;  /* 0x000000590e057220 */ /* 0x001fc80000400000 */
[----:B------:R-:W-:-:S05]  /*2bd0*/  FFMA R5, R30, R88, R5 ;  /* 0x000000581e057223 */ /* 0x000fca0000000005 */
[----:B------:R-:W-:-:S05]  /*2be0*/  F2FP.TF32.F32.PACK_B R5, R5 ;  /* 0x00000005ff05723e */ /* 0x000fca00024050ff */
[----:B------:R0:W-:Y:S01]  /*2bf0*/  @P1 STG.E desc[UR36][R12.64+0x20], R5 ;  /* 0x000020050c001986 */ /* 0x0001e2000c101924 */
[----:B------:R-:W-:Y:S05]  /*2c00*/  @!P0 BRA `(.L_x_45) ;  /* 0x0000000000048947 */ /* 0x000fea0003800000 */
[----:B------:R0:W5:Y:S02]  /*2c10*/  LDG.E.LTC128B R24, desc[UR36][R8.64+0x24] ;  /* 0x0000242408187981 */ /* 0x000164000c1e1920 */
.L_x_45:
[----:B------:R-:W-:Y:S05]  /*2c20*/  BSYNC B1 ;  /* 0x0000000000017941 */ /* 0x000fea0003800000 */
.L_x_44:
        /* <DEDUP_REMOVED lines=10> */
.L_x_47:
[----:B------:R-:W-:Y:S05]  /*2cd0*/  BSYNC B1 ;  /* 0x0000000000017941 */ /* 0x000fea0003800000 */
.L_x_46:
[----:B-----5:R-:W-:Y:S01]  /*2ce0*/  LOP3.LUT R14, R24, 0xffffe000, RZ, 0xc0, !PT ;  /* 0xffffe000180e7812 */ /* 0x020fe200078ec0ff */
[----:B------:R-:W-:Y:S01]  /*2cf0*/  BSSY B1, `(.L_x_48) ;  /* 0x0000009000017945 */ /* 0x000fe20003800000 */
[----:B------:R-:W-:-:S03]  /*2d00*/  ISETP.GT.AND P0, PT, R4, 0x11, PT ;  /* 0x000000110400780c */ /* 0x000fc60003f04270 */
[----:B0-----:R-:W-:Y:S01]  /*2d10*/  FMUL R5, R14, R89 ;  /* 0x000000590e057220 */ /* 0x001fe20000400000 */
[----:B------:R-:W-:-:S03]  /*2d20*/  ISETP.GT.AND P3, PT, R3, RZ, P0 ;  /* 0x000000ff0300720c */ /* 0x000fc60000764270 */
[----:B------:R-:W-:-:S05]  /*2d30*/  FFMA R5, R32, R88, R5 ;  /* 0x0000005820057223 */ /* 0x000fca0000000005 */
[----:B------:R-:W-:-:S05]  /*2d40*/  F2FP.TF32.F32.PACK_B R5, R5 ;  /* 0x00000005ff05723e */ /* 0x000fca00024050ff */
[----:B------:R0:W-:Y:S01]  /*2d50*/  @P2 STG.E desc[UR36][R10.64+0x40], R5 ;  /* 0x000040050a002986 */ /* 0x0001e2000c101924 */
[----:B------:R-:W-:Y:S05]  /*2d60*/  @!P3 BRA `(.L_x_49) ;  /* 0x000000000004b947 */ /* 0x000fea0003800000 */
[----:B------:R0:W5:Y:S02]  /*2d70*/  LDG.E.LTC128B R24, desc[UR36][R6.64+0x44] ;  /* 0x0000442406187981 */ /* 0x000164000c1e1920 */
.L_x_49:
[----:B------:R-:W-:Y:S05]  /*2d80*/  BSYNC B1 ;  /* 0x0000000000017941 */ /* 0x000fea0003800000 */
.L_x_48:
        /* <DEDUP_REMOVED lines=9> */
.L_x_51:
[----:B------:R-:W-:Y:S05]  /*2e20*/  BSYNC B1 ;  /* 0x0000000000017941 */ /* 0x000fea0003800000 */
.L_x_50:
        /* <DEDUP_REMOVED lines=9> */
.L_x_53:
[----:B------:R-:W-:Y:S05]  /*2ec0*/  BSYNC B1 ;  /* 0x0000000000017941 */ /* 0x000fea0003800000 */
.L_x_52:
        /* <DEDUP_REMOVED lines=10> */
.L_x_55:
[----:B------:R-:W-:Y:S05]  /*2f70*/  BSYNC B1 ;  /* 0x0000000000017941 */ /* 0x000fea0003800000 */
.L_x_54:
        /* <DEDUP_REMOVED lines=10> */
.L_x_57:
[----:B------:R-:W-:Y:S05]  /*3020*/  BSYNC B1 ;  /* 0x0000000000017941 */ /* 0x000fea0003800000 */
.L_x_56:
        /* <DEDUP_REMOVED lines=9> */
.L_x_59:
[----:B------:R-:W-:Y:S05]  /*30c0*/  BSYNC B1 ;  /* 0x0000000000017941 */ /* 0x000fea0003800000 */
.L_x_58:
        /* <DEDUP_REMOVED lines=9> */
.L_x_61:
[----:B------:R-:W-:Y:S05]  /*3160*/  BSYNC B1 ;  /* 0x0000000000017941 */ /* 0x000fea0003800000 */
.L_x_60:
        /* <DEDUP_REMOVED lines=10> */
.L_x_63:
[----:B------:R-:W-:Y:S05]  /*3210*/  BSYNC B1 ;  /* 0x0000000000017941 */ /* 0x000fea0003800000 */
.L_x_62:
        /* <DEDUP_REMOVED lines=10> */
.L_x_65:
[----:B------:R-:W-:Y:S05]  /*32c0*/  BSYNC B1 ;  /* 0x0000000000017941 */ /* 0x000fea0003800000 */
.L_x_64:
        /* <DEDUP_REMOVED lines=9> */
.L_x_67:
[----:B------:R-:W-:Y:S05]  /*3360*/  BSYNC B1 ;  /* 0x0000000000017941 */ /* 0x000fea0003800000 */
.L_x_66:
        /* <DEDUP_REMOVED lines=9> */
.L_x_69:
[----:B------:R-:W-:Y:S05]  /*3400*/  BSYNC B1 ;  /* 0x0000000000017941 */ /* 0x000fea0003800000 */
.L_x_68:
        /* <DEDUP_REMOVED lines=10> */
.L_x_71:
[----:B------:R-:W-:Y:S05]  /*34b0*/  BSYNC B1 ;  /* 0x0000000000017941 */ /* 0x000fea0003800000 */
.L_x_70:
        /* <DEDUP_REMOVED lines=10> */
.L_x_73:
[----:B------:R-:W-:Y:S05]  /*3560*/  BSYNC B1 ;  /* 0x0000000000017941 */ /* 0x000fea0003800000 */
.L_x_72:
        /* <DEDUP_REMOVED lines=9> */
.L_x_75:
[----:B------:R-:W-:Y:S05]  /*3600*/  BSYNC B1 ;  /* 0x0000000000017941 */ /* 0x000fea0003800000 */
.L_x_74:
        /* <DEDUP_REMOVED lines=9> */
.L_x_77:
[----:B------:R-:W-:Y:S05]  /*36a0*/  BSYNC B1 ;  /* 0x0000000000017941 */ /* 0x000fea0003800000 */
.L_x_76:
        /* <DEDUP_REMOVED lines=10> */
.L_x_79:
[----:B------:R-:W-:Y:S05]  /*3750*/  BSYNC B1 ;  /* 0x0000000000017941 */ /* 0x000fea0003800000 */
.L_x_78:
        /* <DEDUP_REMOVED lines=10> */
.L_x_81:
[----:B------:R-:W-:Y:S05]  /*3800*/  BSYNC B1 ;  /* 0x0000000000017941 */ /* 0x000fea0003800000 */
.L_x_80:
        /* <DEDUP_REMOVED lines=9> */
.L_x_83:
[----:B------:R-:W-:Y:S05]  /*38a0*/  BSYNC B1 ;  /* 0x0000000000017941 */ /* 0x000fea0003800000 */
.L_x_82:
        /* <DEDUP_REMOVED lines=9> */
.L_x_85:
[----:B------:R-:W-:Y:S05]  /*3940*/  BSYNC B1 ;  /* 0x0000000000017941 */ /* 0x000fea0003800000 */
.L_x_84:
        /* <DEDUP_REMOVED lines=10> */
.L_x_87:
[----:B------:R-:W-:Y:S05]  /*39f0*/  BSYNC B1 ;  /* 0x0000000000017941 */ /* 0x000fea0003800000 */
.L_x_86:
        /* <DEDUP_REMOVED lines=10> */
.L_x_89:
[----:B------:R-:W-:Y:S05]  /*3aa0*/  BSYNC B1 ;  /* 0x0000000000017941 */ /* 0x000fea0003800000 */
.L_x_88:
        /* <DEDUP_REMOVED lines=9> */
.L_x_91:
[----:B------:R-:W-:Y:S05]  /*3b40*/  BSYNC B1 ;  /* 0x0000000000017941 */ /* 0x000fea0003800000 */
.L_x_90:
        /* <DEDUP_REMOVED lines=9> */
.L_x_93:
[----:B------:R-:W-:Y:S05]  /*3be0*/  BSYNC B1 ;  /* 0x0000000000017941 */ /* 0x000fea0003800000 */
.L_x_92:
        /* <DEDUP_REMOVED lines=10> */
.L_x_95:
[----:B------:R-:W-:Y:S05]  /*3c90*/  BSYNC B1 ;  /* 0x0000000000017941 */ /* 0x000fea0003800000 */
.L_x_94:
        /* <DEDUP_REMOVED lines=10> */
.L_x_97:
[----:B------:R-:W-:Y:S05]  /*3d40*/  BSYNC B1 ;  /* 0x0000000000017941 */ /* 0x000fea0003800000 */
.L_x_96:
        /* <DEDUP_REMOVED lines=9> */
.L_x_99:
[----:B------:R-:W-:Y:S05]  /*3de0*/  BSYNC B1 ;  /* 0x0000000000017941 */ /* 0x000fea0003800000 */
.L_x_98:
        /* <DEDUP_REMOVED lines=9> */
.L_x_101:
[----:B------:R-:W-:Y:S05]  /*3e80*/  BSYNC B1 ;  /* 0x0000000000017941 */ /* 0x000fea0003800000 */
.L_x_100:
        /* <DEDUP_REMOVED lines=10> */
.L_x_103:
[----:B------:R-:W-:Y:S05]  /*3f30*/  BSYNC B1 ;  /* 0x0000000000017941 */ /* 0x000fea0003800000 */
.L_x_102:
        /* <DEDUP_REMOVED lines=10> */
.L_x_105:
[----:B------:R-:W-:Y:S05]  /*3fe0*/  BSYNC B1 ;  /* 0x0000000000017941 */ /* 0x000fea0003800000 */
.L_x_104:
        /* <DEDUP_REMOVED lines=9> */
.L_x_107:
[----:B------:R-:W-:Y:S05]  /*4080*/  BSYNC B1 ;  /* 0x0000000000017941 */ /* 0x000fea0003800000 */
.L_x_106:
        /* <DEDUP_REMOVED lines=9> */
.L_x_109:
[----:B------:R-:W-:Y:S05]  /*4120*/  BSYNC B1 ;  /* 0x0000000000017941 */ /* 0x000fea0003800000 */
.L_x_108:
        /* <DEDUP_REMOVED lines=10> */
.L_x_111:
[----:B------:R-:W-:Y:S05]  /*41d0*/  BSYNC B1 ;  /* 0x0000000000017941 */ /* 0x000fea0003800000 */
.L_x_110:
        /* <DEDUP_REMOVED lines=10> */
.L_x_113:
[----:B------:R-:W-:Y:S05]  /*4280*/  BSYNC B1 ;  /* 0x0000000000017941 */ /* 0x000fea0003800000 */
.L_x_112:
        /* <DEDUP_REMOVED lines=9> */
.L_x_115:
[----:B------:R-:W-:Y:S05]  /*4320*/  BSYNC B1 ;  /* 0x0000000000017941 */ /* 0x000fea0003800000 */
.L_x_114:
        /* <DEDUP_REMOVED lines=9> */
.L_x_117:
[----:B------:R-:W-:Y:S05]  /*43c0*/  BSYNC B1 ;  /* 0x0000000000017941 */ /* 0x000fea0003800000 */
.L_x_116:
        /* <DEDUP_REMOVED lines=10> */
.L_x_119:
[----:B------:R-:W-:Y:S05]  /*4470*/  BSYNC B1 ;  /* 0x0000000000017941 */ /* 0x000fea0003800000 */
.L_x_118:
        /* <DEDUP_REMOVED lines=10> */
.L_x_121:
[----:B------:R-:W-:Y:S05]  /*4520*/  BSYNC B1 ;  /* 0x0000000000017941 */ /* 0x000fea0003800000 */
.L_x_120:
        /* <DEDUP_REMOVED lines=9> */
.L_x_123:
[----:B------:R-:W-:Y:S05]  /*45c0*/  BSYNC B1 ;  /* 0x0000000000017941 */ /* 0x000fea0003800000 */
.L_x_122:
        /* <DEDUP_REMOVED lines=9> */
.L_x_125:
[----:B------:R-:W-:Y:S05]  /*4660*/  BSYNC B1 ;  /* 0x0000000000017941 */ /* 0x000fea0003800000 */
.L_x_124:
        /* <DEDUP_REMOVED lines=10> */
.L_x_127:
[----:B------:R-:W-:Y:S05]  /*4710*/  BSYNC B1 ;  /* 0x0000000000017941 */ /* 0x000fea0003800000 */
.L_x_126:
        /* <DEDUP_REMOVED lines=10> */
.L_x_129:
[----:B------:R-:W-:Y:S05]  /*47c0*/  BSYNC B1 ;  /* 0x0000000000017941 */ /* 0x000fea0003800000 */
.L_x_128:
        /* <DEDUP_REMOVED lines=9> */
.L_x_131:
[----:B------:R-:W-:Y:S05]  /*4860*/  BSYNC B1 ;  /* 0x0000000000017941 */ /* 0x000fea0003800000 */
.L_x_130:
        /* <DEDUP_REMOVED lines=9> */
.L_x_133:
[----:B------:R-:W-:Y:S05]  /*4900*/  BSYNC B1 ;  /* 0x0000000000017941 */ /* 0x000fea0003800000 */
.L_x_132:
        /* <DEDUP_REMOVED lines=10> */
.L_x_135:
[----:B------:R-:W-:Y:S05]  /*49b0*/  BSYNC B1 ;  /* 0x0000000000017941 */ /* 0x000fea0003800000 */
.L_x_134:
        /* <DEDUP_REMOVED lines=10> */
.L_x_137:
[----:B------:R-:W-:Y:S05]  /*4a60*/  BSYNC B1 ;  /* 0x0000000000017941 */ /* 0x000fea0003800000 */
.L_x_136:
        /* <DEDUP_REMOVED lines=9> */
.L_x_139:
[----:B------:R-:W-:Y:S05]  /*4b00*/  BSYNC B1 ;  /* 0x0000000000017941 */ /* 0x000fea0003800000 */
.L_x_138:
        /* <DEDUP_REMOVED lines=9> */
.L_x_141:
[----:B------:R-:W-:Y:S05]  /*4ba0*/  BSYNC B1 ;  /* 0x0000000000017941 */ /* 0x000fea0003800000 */
.L_x_140:
        /* <DEDUP_REMOVED lines=10> */
.L_x_143:
[----:B------:R-:W-:Y:S05]  /*4c50*/  BSYNC B1 ;  /* 0x0000000000017941 */ /* 0x000fea0003800000 */
.L_x_142:
        /* <DEDUP_REMOVED lines=10> */
.L_x_145:
[----:B------:R-:W-:Y:S05]  /*4d00*/  BSYNC B1 ;  /* 0x0000000000017941 */ /* 0x000fea0003800000 */
.L_x_144:
        /* <DEDUP_REMOVED lines=9> */
.L_x_147:
[----:B------:R-:W-:Y:S05]  /*4da0*/  BSYNC B1 ;  /* 0x0000000000017941 */ /* 0x000fea0003800000 */
.L_x_146:
        /* <DEDUP_REMOVED lines=9> */
.L_x_149:
[----:B------:R-:W-:Y:S05]  /*4e40*/  BSYNC B1 ;  /* 0x0000000000017941 */ /* 0x000fea0003800000 */
.L_x_148:
        /* <DEDUP_REMOVED lines=10> */
.L_x_151:
[----:B------:R-:W-:Y:S05]  /*4ef0*/  BSYNC B1 ;  /* 0x0000000000017941 */ /* 0x000fea0003800000 */
.L_x_150:
[----:B-----5:R-:W-:Y:S01]  /*4f00*/  LOP3.LUT R14, R24, 0xffffe000, RZ, 0xc0, !PT ;  /* 0xffffe000180e7812 */ /* 0x020fe200078ec0ff */
[----:B------:R-:W-:Y:S01]  /*4f10*/  BSSY B1, `(.L_x_152) ;  /* 0x000000b000017945 */ /* 0x000fe20003800000 */
[----:B------:R-:W-:Y:S01]  /*4f20*/  ISETP.GT.AND P0, PT, R4, 0x79, PT ;  /* 0x000000790400780c */ /* 0x000fe20003f04270 */
[----:B------:R-:W-:Y:S02]  /*4f30*/  @P2 IMAD.MOV.U32 R4, RZ, RZ, R10 ;  /* 0x000000ffff042224 */ /* 0x000fe400078e000a */
[----:B0-----:R-:W-:Y:S01]  /*4f40*/  FMUL R5, R14, R89 ;  /* 0x000000590e057220 */ /* 0x001fe20000400000 */
[----:B------:R-:W-:-:S03]  /*4f50*/  ISETP.GT.AND P3, PT, R3, RZ, P0 ;  /* 0x000000ff0300720c */ /* 0x000fc60000764270 */
[----:B------:R-:W-:Y:S01]  /*4f60*/  FFMA R15, R84, R88, R5 ;  /* 0x00000058540f7223 */ /* 0x000fe20000000005 */
[----:B------:R-:W-:-:S04]  /*4f70*/  @P2 IMAD.MOV.U32 R5, RZ, RZ, R11 ;  /* 0x000000ffff052224 */ /* 0x000fc800078e000b */
[----:B------:R-:W-:-:S05]  /*4f80*/  F2FP.TF32.F32.PACK_B R15, R15 ;  /* 0x0000000fff0f723e */ /* 0x000fca00024050ff */
[----:B------:R0:W-:Y:S01]  /*4f90*/  @P2 STG.E desc[UR36][R4.64+0x1e0], R15 ;  /* 0x0001e00f04002986 */ /* 0x0001e2000c101924 */
[----:B------:R-:W-:Y:S05]  /*4fa0*/  @!P3 BRA `(.L_x_153) ;  /* 0x000000000004b947 */ /* 0x000fea0003800000 */
[----:B------:R0:W5:Y:S02]  /*4fb0*/  LDG.E.LTC128B R24, desc[UR36][R6.64+0x1e4] ;  /* 0x0001e42406187981 */ /* 0x000164000c1e1920 */
.L_x_153:
[----:B------:R-:W-:Y:S05]  /*4fc0*/  BSYNC B1 ;  /* 0x0000000000017941 */ /* 0x000fea0003800000 */
.L_x_152:
[----:B0----5:R-:W-:Y:S01]  /*4fd0*/  LOP3.LUT R4, R24, 0xffffe000, RZ, 0xc0, !PT ;  /* 0xffffe00018047812 */ /* 0x021fe200078ec0ff */
        /* <DEDUP_REMOVED lines=8> */
.L_x_155:
[----:B------:R-:W-:Y:S05]  /*5060*/  BSYNC B1 ;  /* 0x0000000000017941 */ /* 0x000fea0003800000 */
.L_x_154:
[----:B-----5:R-:W-:Y:S01]  /*5070*/  LOP3.LUT R4, R24, 0xffffe000, RZ, 0xc0, !PT ;  /* 0xffffe00018047812 */ /* 0x020fe200078ec0ff */
[----:B------:R-:W-:Y:S01]  /*5080*/  BSSY B1, `(.L_x_156) ;  /* 0x000000a000017945 */ /* 0x000fe20003800000 */
[----:B------:R-:W-:-:S03]  /*5090*/  ISETP.GT.AND P0, PT, R3, 0x8, P0 ;  /* 0x000000080300780c */ /* 0x000fc60000704270 */
[----:B------:R-:W-:Y:S01]  /*50a0*/  FMUL R5, R4, R89 ;  /* 0x0000005904057220 */ /* 0x000fe20000400000 */
[----:B------:R-:W-:-:S03]  /*50b0*/  @P1 IMAD.MOV.U32 R4, RZ, RZ, R12 ;  /* 0x000000ffff041224 */ /* 0x000fc600078e000c */
[----:B-1----:R-:W-:Y:S01]  /*50c0*/  FFMA R7, R86, R88, R5 ;  /* 0x0000005856077223 */ /* 0x002fe20000000005 */
[----:B------:R-:W-:-:S04]  /*50d0*/  @P1 IMAD.MOV.U32 R5, RZ, RZ, R13 ;  /* 0x000000ffff051224 */ /* 0x000fc800078e000d */
[----:B------:R-:W-:-:S05]  /*50e0*/  F2FP.TF32.F32.PACK_B R7, R7 ;  /* 0x00000007ff07723e */ /* 0x000fca00024050ff */
[----:B------:R1:W-:Y:S01]  /*50f0*/  @P1 STG.E desc[UR36][R4.64+0x1e0], R7 ;  /* 0x0001e00704001986 */ /* 0x0003e2000c101924 */
[----:B------:R-:W-:Y:S05]  /*5100*/  @!P0 BRA `(.L_x_157) ;  /* 0x0000000000048947 */ /* 0x000fea0003800000 */
[----:B------:R0:W5:Y:S02]  /*5110*/  LDG.E.LTC128B R24, desc[UR36][R8.64+0x1e4] ;  /* 0x0001e42408187981 */ /* 0x000164000c1e1920 */
.L_x_157:
[----:B------:R-:W-:Y:S05]  /*5120*/  BSYNC B1 ;  /* 0x0000000000017941 */ /* 0x000fea0003800000 */
.L_x_156:
[----:B------:R-:W-:Y:S05]  /*5130*/  @!P0 BRA `(.L_x_158) ;  /* 0x0000001000d08947 */ /* 0x000fea0003800000 */
[----:B-----5:R-:W-:-:S05]  /*5140*/  LOP3.LUT R24, R24, 0xffffe000, RZ, 0xc0, !PT ;  /* 0xffffe00018187812 */ /* 0x020fca00078ec0ff */
[----:B------:R-:W-:-:S04]  /*5150*/  FMUL R24, R24, R89 ;  /* 0x0000005918187220 */ /* 0x000fc80000400000 */
[----:B------:R-:W-:-:S05]  /*5160*/  FFMA R87, R87, R88, R24 ;  /* 0x0000005857577223 */ /* 0x000fca0000000018 */
[----:B------:R-:W-:-:S05]  /*5170*/  F2FP.TF32.F32.PACK_B R87, R87 ;  /* 0x00000057ff57723e */ /* 0x000fca00024050ff */
[----:B------:R0:W-:Y:S01]  /*5180*/  STG.E desc[UR36][R12.64+0x1e4], R87 ;  /* 0x0001e4570c007986 */ /* 0x0001e2000c101924 */
[----:B------:R-:W-:Y:S05]  /*5190*/  BRA `(.L_x_158) ;  /* 0x0000001000b87947 */ /* 0x000fea0003800000 */
.L_x_33:
[----:B------:R-:W-:Y:S01]  /*51a0*/  ISETP.GT.AND P4, PT, R4, 0x1, PT ;  /* 0x000000010400780c */ /* 0x000fe20003f84270 */
[----:B------:R-:W-:Y:S01]  /*51b0*/  ULDC.64 UR4, c[0x0][0x5c0] ;  /* 0x0001700000047ab9 */ /* 0x000fe20000000a00 */
[-C--:B------:R-:W-:Y:S01]  /*51c0*/  FMUL R5, R24, R88.reuse ;  /* 0x0000005818057220 */ /* 0x080fe20000400000 */
[----:B------:R-:W-:Y:S01]  /*51d0*/  LEA R6, P1, R104, UR4, 0x2 ;  /* 0x0000000468067c11 */ /* 0x000fe2000f8210ff */
[-C--:B------:R-:W-:Y:S01]  /*51e0*/  FMUL R25, R25, R88.reuse ;  /* 0x0000005819197220 */ /* 0x080fe20000400000 */
[C---:B------:R-:W-:Y:S01]  /*51f0*/  ISETP.GT.AND P0, PT, R3.reuse, RZ, P4 ;  /* 0x000000ff0300720c */ /* 0x040fe20002704270 */
[-C--:B------:R-:W-:Y:S01]  /*5200*/  FMUL R11, R26, R88.reuse ;  /* 0x000000581a0b7220 */ /* 0x080fe20000400000 */
[----:B------:R-:W-:Y:S01]  /*5210*/  ISETP.GT.AND P2, PT, R3, 0x8, P2 ;  /* 0x000000080300780c */ /* 0x000fe20001744270 */
[-C--:B------:R-:W-:Y:S01]  /*5220*/  FMUL R27, R27, R88.reuse ;  /* 0x000000581b1b7220 */ /* 0x080fe20000400000 */
[----:B------:R-:W-:Y:S01]  /*5230*/  LEA.HI.X R7, R104, UR5, R115, 0x2, P1 ;  /* 0x0000000568077c11 */ /* 0x000fe200088f1473 */
[-C--:B------:R-:W-:Y:S01]  /*5240*/  FMUL R29, R29, R88.reuse ;  /* 0x000000581d1d7220 */ /* 0x080fe20000400000 */
[----:B------:R-:W-:Y:S01]  /*5250*/  F2FP.TF32.F32.PACK_B R5, R5 ;  /* 0x00000005ff05723e */ /* 0x000fe200024050ff */
[-C--:B------:R-:W-:Y:S01]  /*5260*/  FMUL R31, R31, R88.reuse ;  /* 0x000000581f1f7220 */ /* 0x080fe20000400000 */
[C---:B------:R-:W-:Y:S01]  /*5270*/  SHF.L.U64.HI R9, R90.reuse, 0x2, R91 ;  /* 0x000000025a097819 */ /* 0x040fe2000001025b */
[----:B------:R-:W-:Y:S01]  /*5280*/  FMUL R33, R33, R88 ;  /* 0x0000005821217220 */ /* 0x000fe20000400000 */
[----:B------:R-:W-:Y:S01]  /*5290*/  LEA R8, P1, R90, R6, 0x2 ;  /* 0x000000065a087211 */ /* 0x000fe200078210ff */
[----:B------:R0:W-:Y:S01]  /*52a0*/  @P3 STG.E desc[UR36][R6.64], R5 ;  /* 0x0000000506003986 */ /* 0x0001e2000c101924 */
[----:B------:R-:W-:Y:S01]  /*52b0*/  F2FP.TF32.F32.PACK_B R25, R25 ;  /* 0x00000019ff19723e */ /* 0x000fe200024050ff */
[-C--:B------:R-:W-:Y:S01]  /*52c0*/  FMUL R13, R34, R88.reuse ;  /* 0x00000058220d7220 */ /* 0x080fe20000400000 */
[----:B------:R-:W-:Y:S01]  /*52d0*/  F2FP.TF32.F32.PACK_B R11, R11 ;  /* 0x0000000bff0b723e */ /* 0x000fe200024050ff */
[----:B------:R-:W-:Y:S01]  /*52e0*/  IMAD.X R9, R9, 0x1, R7, P1 ;  /* 0x0000000109097824 */ /* 0x000fe200008e0607 */
[C---:B------:R-:W-:Y:S01]  /*52f0*/  ISETP.GT.AND P3, PT, R4.reuse, 0x8, PT ;  /* 0x000000080400780c */ /* 0x040fe20003f64270 */
[----:B------:R-:W-:Y:S01]  /*5300*/  @P0 STG.E desc[UR36][R6.64+0x4], R25 ;  /* 0x0000041906000986 */ /* 0x000fe2000c101924 */
[----:B------:R-:W-:Y:S01]  /*5310*/  ISETP.GT.AND P0, PT, R4, 0x9, PT ;  /* 0x000000090400780c */ /* 0x000fe20003f04270 */
[-C--:B------:R-:W-:Y:S01]  /*5320*/  FMUL R35, R35, R88.reuse ;  /* 0x0000005823237220 */ /* 0x080fe20000400000 */
[C---:B------:R-:W-:Y:S01]  /*5330*/  ISETP.GT.AND P4, PT, R3.reuse, 0x8, P4 ;  /* 0x000000080300780c */ /* 0x040fe20002784270 */
[----:B------:R1:W-:Y:S01]  /*5340*/  @P2 STG.E desc[UR36][R8.64], R11 ;  /* 0x0000000b08002986 */ /* 0x0003e2000c101924 */
[C---:B------:R-:W-:Y:S01]  /*5350*/  ISETP.GT.AND P1, PT, R3.reuse, RZ, P3 ;  /* 0x000000ff0300720c */ /* 0x040fe20001f24270 */
[-C--:B0-----:R-:W-:Y:S01]  /*5360*/  FMUL R5, R28, R88.reuse ;  /* 0x000000581c057220 */ /* 0x081fe20000400000 */
[----:B------:R-:W-:Y:S01]  /*5370*/  ISETP.GT.AND P2, PT, R3, RZ, P0 ;  /* 0x000000ff0300720c */ /* 0x000fe20000744270 */
[-C--:B------:R-:W-:Y:S01]  /*5380*/  FMUL R37, R37, R88.reuse ;  /* 0x0000005825257220 */ /* 0x080fe20000400000 */
[----:B------:R-:W-:Y:S01]  /*5390*/  ISETP.GT.AND P3, PT, R3, 0x8, P3 ;  /* 0x000000080300780c */ /* 0x000fe20001f64270 */
[-C--:B------:R-:W-:Y:S01]  /*53a0*/  FMUL R39, R39, R88.reuse ;  /* 0x0000005827277220 */ /* 0x080fe20000400000 */
[----:B------:R-:W-:Y:S01]  /*53b0*/  F2FP.TF32.F32.PACK_B R27, R27 ;  /* 0x0000001bff1b723e */ /* 0x000fe200024050ff */
[-C--:B------:R-:W-:Y:S01]  /*53c0*/  FMUL R41, R41, R88.reuse ;  /* 0x0000005829297220 */ /* 0x080fe20000400000 */
[----:B------:R-:W-:Y:S01]  /*53d0*/  F2FP.TF32.F32.PACK_B R5, R5 ;  /* 0x00000005ff05723e */ /* 0x000fe200024050ff */
[-C--:B------:R-:W-:Y:S01]  /*53e0*/  FMUL R43, R43, R88.reuse ;  /* 0x000000582b2b7220 */ /* 0x080fe20000400000 */
[----:B------:R-:W-:Y:S01]  /*53f0*/  F2FP.TF32.F32.PACK_B R29, R29 ;  /* 0x0000001dff1d723e */ /* 0x000fe200024050ff */
[-C--:B-1----:R-:W-:Y:S01]  /*5400*/  FMUL R11, R30, R88.reuse ;  /* 0x000000581e0b7220 */ /* 0x082fe20000400000 */
[----:B------:R-:W-:Y:S01]  /*5410*/  @P4 STG.E desc[UR36][R8.64+0x4], R27 ;  /* 0x0000041b08004986 */ /* 0x000fe2000c101924 */
[C---:B------:R-:W-:Y:S01]  /*5420*/  ISETP.GT.AND P4, PT, R4.reuse, 0x11, PT ;  /* 0x000000110400780c */ /* 0x040fe20003f84270 */
[-C--:B------:R-:W-:Y:S01]  /*5430*/  FMUL R45, R45, R88.reuse ;  /* 0x000000582d2d7220 */ /* 0x080fe20000400000 */
[----:B------:R-:W-:Y:S01]  /*5440*/  ISETP.GT.AND P0, PT, R3, 0x8, P0 ;  /* 0x000000080300780c */ /* 0x000fe20000704270 */
[----:B------:R0:W-:Y:S01]  /*5450*/  @P1 STG.E desc[UR36][R6.64+0x20], R5 ;  /* 0x0000200506001986 */ /* 0x0001e2000c101924 */
[----:B------:R-:W-:Y:S01]  /*5460*/  F2FP.TF32.F32.PACK_B R11, R11 ;  /* 0x0000000bff0b723e */ /* 0x000fe200024050ff */
[-C--:B------:R-:W-:Y:S01]  /*5470*/  FMUL R47, R47, R88.reuse ;  /* 0x000000582f2f7220 */ /* 0x080fe20000400000 */
[----:B------:R-:W-:Y:S01]  /*5480*/  F2FP.TF32.F32.PACK_B R31, R31 ;  /* 0x0000001fff1f723e */ /* 0x000fe200024050ff */
[----:B------:R-:W-:Y:S01]  /*5490*/  @P2 STG.E desc[UR36][R6.64+0x24], R29 ;  /* 0x0000241d06002986 */ /* 0x000fe2000c101924 */
[----:B------:R-:W-:Y:S01]  /*54a0*/  ISETP.GT.AND P2, PT, R4, 0x10, PT ;  /* 0x000000100400780c */ /* 0x000fe20003f44270 */
[-C--:B------:R-:W-:Y:S01]  /*54b0*/  FMUL R49, R49, R88.reuse ;  /* 0x0000005831317220 */ /* 0x080fe20000400000 */
[----:B------:R-:W-:Y:S01]  /*54c0*/  F2FP.TF32.F32.PACK_B R33, R33 ;  /* 0x00000021ff21723e */ /* 0x000fe200024050ff */
[----:B------:R1:W-:Y:S01]  /*54d0*/  @P3 STG.E desc[UR36][R8.64+0x20], R11 ;  /* 0x0000200b08003986 */ /* 0x0003e2000c101924 */
[----:B------:R-:W-:Y:S01]  /*54e0*/  ISETP.GT.AND P1, PT, R3, RZ, P2 ;  /* 0x000000ff0300720c */ /* 0x000fe20001724270 */
[-C--:B------:R-:W-:Y:S01]  /*54f0*/  FMUL R51, R51, R88.reuse ;  /* 0x0000005833337220 */ /* 0x080fe20000400000 */
[C---:B------:R-:W-:Y:S01]  /*5500*/  ISETP.GT.AND P3, PT, R3.reuse, RZ, P4 ;  /* 0x000000ff0300720c */ /* 0x040fe20002764270 */
[-C--:B0-----:R-:W-:Y:S01]  /*5510*/  FMUL R5, R32, R88.reuse ;  /* 0x0000005820057220 */ /* 0x081fe20000400000 */
[----:B------:R-:W-:Y:S01]  /*5520*/  ISETP.GT.AND P2, PT, R3, 0x8, P2 ;  /* 0x000000080300780c */ /* 0x000fe20001744270 */
[----:B------:R-:W-:Y:S01]  /*5530*/  @P0 STG.E desc[UR36][R8.64+0x24], R31 ;  /* 0x0000241f08000986 */ /* 0x000fe2000c101924 */
[----:B------:R-:W-:Y:S01]  /*5540*/  F2FP.TF32.F32.PACK_B R13, R13 ;  /* 0x0000000dff0d723e */ /* 0x000fe200024050ff */
[-C--:B------:R-:W-:Y:S01]  /*5550*/  FMUL R53, R53, R88.reuse ;  /* 0x0000005835357220 */ /* 0x080fe20000400000 */
[----:B------:R-:W-:Y:S01]  /*5560*/  F2FP.TF32.F32.PACK_B R5, R5 ;  /* 0x00000005ff05723e */ /* 0x000fe200024050ff */
[-C--:B------:R-:W-:Y:S01]  /*5570*/  FMUL R55, R55, R88.reuse ;  /* 0x0000005837377220 */ /* 0x080fe20000400000 */
[----:B------:R-:W-:Y:S01]  /*5580*/  ISETP.GT.AND P0, PT, R4, 0x19, PT ;  /* 0x000000190400780c */ /* 0x000fe20003f04270 */
[-C--:B-1----:R-:W-:Y:S01]  /*5590*/  FMUL R11, R38, R88.reuse ;  /* 0x00000058260b7220 */ /* 0x082fe20000400000 */
        /* <DEDUP_REMOVED lines=16> */
[----:B------:R-:W-:Y:S01]  /*56a0*/  ISETP.GT.AND P4, PT, R4, 0x21, PT ;  /* 0x000000210400780c */ /* 0x000fe20003f84270 */
[-C--:B------:R-:W-:Y:S01]  /*56b0*/  FMUL R63, R63, R88.reuse ;  /* 0x000000583f3f7220 */ /* 0x080fe20000400000 */
[----:B------:R-:W-:Y:S01]  /*56c0*/  F2FP.TF32.F32.PACK_B R5, R5 ;  /* 0x00000005ff05723e */ /* 0x000fe200024050ff */
[-C--:B------:R-:W-:Y:S01]  /*56d0*/  FMUL R65, R65, R88.reuse ;  /* 0x0000005841417220 */ /* 0x080fe20000400000 */
[----:B------:R-:W-:Y:S01]  /*56e0*/  ISETP.GT.AND P0, PT, R3, 0x8, P0 ;  /* 0x000000080300780c */ /* 0x000fe20000704270 */
[-C--:B-1----:R-:W-:Y:S01]  /*56f0*/  FMUL R13, R42, R88.reuse ;  /* 0x000000582a0d7220 */ /* 0x082fe20000400000 */
[----:B------:R-:W-:Y:S01]  /*5700*/  F2FP.TF32.F32.PACK_B R39, R39 ;  /* 0x00000027ff27723e */ /* 0x000fe200024050ff */
        /* <DEDUP_REMOVED lines=13> */
[C---:B------:R-:W-:Y:S01]  /*57e0*/  ISETP.GT.AND P2, PT, R3.reuse, 0x8, P2 ;  /* 0x000000080300780c */ /* 0x040fe20001744270 */
[----:B------:R-:W-:Y:S01]  /*57f0*/  @P0 STG.E desc[UR36][R8.64+0x64], R39 ;  /* 0x0000642708000986 */ /* 0x000fe2000c101924 */
[----:B------:R-:W-:Y:S01]  /*5800*/  ISETP.GT.AND P4, PT, R3, 0x8, P4 ;  /* 0x000000080300780c */ /* 0x000fe20002784270 */
[-C--:B------:R-:W-:Y:S01]  /*5810*/  FMUL R73, R73, R88.reuse ;  /* 0x0000005849497220 */ /* 0x080fe20000400000 */
[----:B------:R-:W-:Y:S01]  /*5820*/  F2FP.TF32.F32.PACK_B R5, R5 ;  /* 0x00000005ff05723e */ /* 0x000fe200024050ff */
[-C--:B------:R-:W-:Y:S01]  /*5830*/  FMUL R75, R75, R88.reuse ;  /* 0x000000584b4b7220 */ /* 0x080fe20000400000 */
[----:B------:R-:W-:Y:S01]  /*5840*/  ISETP.GT.AND P0, PT, R4, 0x29, PT ;  /* 0x000000290400780c */ /* 0x000fe20003f04270 */
        /* <DEDUP_REMOVED lines=25> */
[----:B------:R-:W-:Y:S01]  /*59e0*/  ISETP.GT.AND P1, PT, R4, 0x31, PT ;  /* 0x000000310400780c */ /* 0x000fe20003f24270 */
[-C--:B------:R-:W-:Y:S01]  /*59f0*/  FMUL R85, R85, R88.reuse ;  /* 0x0000005855557220 */ /* 0x080fe20000400000 */
[----:B------:R-:W-:Y:S01]  /*5a00*/  F2FP.TF32.F32.PACK_B R13, R13 ;  /* 0x0000000dff0d723e */ /* 0x000fe200024050ff */
[----:B------:R-:W-:Y:S01]  /*5a10*/  @P2 STG.E desc[UR36][R6.64+0xa4], R45 ;  /* 0x0000a42d06002986 */ /* 0x000fe2000c101924 */
[----:B------:R-:W-:Y:S01]  /*5a20*/  ISETP.GT.AND P2, PT, R3, RZ, P4 ;  /* 0x000000ff0300720c */ /* 0x000fe20002744270 */
[----:B------:R-:W-:Y:S01]  /*5a30*/  FMUL R87, R87, R88 ;  /* 0x0000005857577220 */ /* 0x000fe20000400000 */
[----:B------:R-:W-:Y:S01]  /*5a40*/  F2FP.TF32.F32.PACK_B R53, R53 ;  /* 0x00000035ff35723e */ /* 0x000fe200024050ff */
[----:B------:R1:W-:Y:S01]  /*5a50*/  @P3 STG.E desc[UR36][R8.64+0xa0], R11 ;  /* 0x0000a00b08003986 */ /* 0x0003e2000c101924 */
[----:B------:R-:W-:-:S02]  /*5a60*/  ISETP.GT.AND P3, PT, R3, RZ, P1 ;  /* 0x000000ff0300720c */ /* 0x000fc40000f64270 */
[----:B------:R-:W-:Y:S01]  /*5a70*/  F2FP.TF32.F32.PACK_B R55, R55 ;  /* 0x00000037ff37723e */ /* 0x000fe200024050ff */
[-C--:B0-----:R-:W-:Y:S01]  /*5a80*/  FMUL R5, R48, R88.reuse ;  /* 0x0000005830057220 */ /* 0x081fe20000400000 */
[----:B------:R-:W-:Y:S01]  /*5a90*/  @P0 STG.E desc[UR36][R8.64+0xa4], R47 ;  /* 0x0000a42f08000986 */ /* 0x000fe2000c101924 */
[----:B------:R-:W-:Y:S02]  /*5aa0*/  ISETP.GT.AND P0, PT, R3, 0x8, P4 ;  /* 0x000000080300780c */ /* 0x000fe40002704270 */
[----:B------:R-:W-:Y:S02]  /*5ab0*/  F2FP.TF32.F32.PACK_B R57, R57 ;  /* 0x00000039ff39723e */ /* 0x000fe400024050ff */
[----:B------:R-:W-:Y:S01]  /*5ac0*/  F2FP.TF32.F32.PACK_B R5, R5 ;  /* 0x00000005ff05723e */ /* 0x000fe200024050ff */
[----:B-1----:R-:W-:Y:S01]  /*5ad0*/  FMUL R11, R54, R88 ;  /* 0x00000058360b7220 */ /* 0x002fe20000400000 */
[----:B------:R-:W-:-:S03]  /*5ae0*/  F2FP.TF32.F32.PACK_B R59, R59 ;  /* 0x0000003bff3b723e */ /* 0x000fc600024050ff */
[----:B------:R0:W-:Y:S01]  /*5af0*/  @P2 STG.E desc[UR36][R6.64+0xc0], R5 ;  /* 0x0000c00506002986 */ /* 0x0001e2000c101924 */
[C---:B------:R-:W-:Y:S02]  /*5b00*/  ISETP.GT.AND P2, PT, R4.reuse, 0x38, PT ;  /* 0x000000380400780c */ /* 0x040fe40003f44270 */
[----:B------:R-:W-:Y:S01]  /*5b10*/  F2FP.TF32.F32.PACK_B R11, R11 ;  /* 0x0000000bff0b723e */ /* 0x000fe200024050ff */
[----:B------:R-:W-:Y:S01]  /*5b20*/  @P3 STG.E desc[UR36][R6.64+0xc4], R49 ;  /* 0x0000c43106003986 */ /* 0x000fe2000c101924 */
[C---:B------:R-:W-:Y:S02]  /*5b30*/  ISETP.GT.AND P3, PT, R3.reuse, 0x8, P1 ;  /* 0x000000080300780c */ /* 0x040fe40000f64270 */
[----:B------:R-:W-:Y:S01]  /*5b40*/  ISETP.GT.AND P1, PT, R4, 0x39, PT ;  /* 0x000000390400780c */ /* 0x000fe20003f24270 */
[----:B------:R1:W-:Y:S01]  /*5b50*/  @P0 STG.E desc[UR36][R8.64+0xc0], R13 ;  /* 0x0000c00d08000986 */ /* 0x0003e2000c101924 */
[C---:B------:R-:W-:Y:S02]  /*5b60*/  ISETP.GT.AND P4, PT, R3.reuse, RZ, P2 ;  /* 0x000000ff0300720c */ /* 0x040fe40001784270 */
[C---:B------:R-:W-:Y:S01]  /*5b70*/  ISETP.GT.AND P0, PT, R3.reuse, RZ, P1 ;  /* 0x000000ff0300720c */ /* 0x040fe20000f04270 */
[----:B0-----:R-:W-:Y:S01]  /*5b80*/  FMUL R5, R52, R88 ;  /* 0x0000005834057220 */ /* 0x001fe20000400000 */
[----:B------:R-:W-:-:S02]  /*5b90*/  ISETP.GT.AND P2, PT, R3, 0x8, P2 ;  /* 0x000000080300780c */ /* 0x000fc40001744270 */
[----:B------:R-:W-:Y:S02]  /*5ba0*/  F2FP.TF32.F32.PACK_B R61, R61 ;  /* 0x0000003dff3d723e */ /* 0x000fe400024050ff */
[----:B------:R-:W-:Y:S01]  /*5bb0*/  F2FP.TF32.F32.PACK_B R5, R5 ;  /* 0x00000005ff05723e */ /* 0x000fe200024050ff */
[----:B------:R-:W-:Y:S01]  /*5bc0*/  @P3 STG.E desc[UR36][R8.64+0xc4], R51 ;  /* 0x0000c43308003986 */ /* 0x000fe2000c101924 */
[C---:B------:R-:W-:Y:S01]  /*5bd0*/  ISETP.GT.AND P3, PT, R3.reuse, 0x8, P1 ;  /* 0x000000080300780c */ /* 0x040fe20000f64270 */
[----:B-1----:R-:W-:Y:S01]  /*5be0*/  FMUL R13, R58, R88 ;  /* 0x000000583a0d7220 */ /* 0x002fe20000400000 */
[C---:B------:R-:W-:Y:S01]  /*5bf0*/  ISETP.GT.AND P1, PT, R4.reuse, 0x40, PT ;  /* 0x000000400400780c */ /* 0x040fe20003f24270 */
[----:B------:R0:W-:Y:S01]  /*5c00*/  @P4 STG.E desc[UR36][R6.64+0xe0], R5 ;  /* 0x0000e00506004986 */ /* 0x0001e2000c101924 */
[----:B------:R-:W-:Y:S02]  /*5c10*/  F2FP.TF32.F32.PACK_B R63, R63 ;  /* 0x0000003fff3f723e */ /* 0x000fe400024050ff */
[----:B------:R-:W-:Y:S01]  /*5c20*/  ISETP.GT.AND P4, PT, R3, RZ, P1 ;  /* 0x000000ff0300720c */ /* 0x000fe20000f84270 */
[----:B------:R-:W-:Y:S01]  /*5c30*/  @P0 STG.E desc[UR36][R6.64+0xe4], R53 ;  /* 0x0000e43506000986 */ /* 0x000fe2000c101924 */
[----:B------:R-:W-:-:S02]  /*5c40*/  ISETP.GT.AND P0, PT, R4, 0x41, PT ;  /* 0x000000410400780c */ /* 0x000fc40003f04270 */
[C---:B------:R-:W-:Y:S01]  /*5c50*/  ISETP.GT.AND P1, PT, R3.reuse, 0x8, P1 ;  /* 0x000000080300780c */ /* 0x040fe20000f24270 */
[----:B------:R1:W-:Y:S01]  /*5c60*/  @P2 STG.E desc[UR36][R8.64+0xe0], R11 ;  /* 0x0000e00b08002986 */ /* 0x0003e2000c101924 */
[C---:B------:R-:W-:Y:S02]  /*5c70*/  ISETP.GT.AND P2, PT, R3.reuse, RZ, P0 ;  /* 0x000000ff0300720c */ /* 0x040fe40000744270 */
[----:B------:R-:W-:Y:S01]  /*5c80*/  F2FP.TF32.F32.PACK_B R13, R13 ;  /* 0x0000000dff0d723e */ /* 0x000fe200024050ff */
[-C--:B0-----:R-:W-:Y:S01]  /*5c90*/  FMUL R5, R56, R88.reuse ;  /* 0x0000005838057220 */ /* 0x081fe20000400000 */
[----:B------:R-:W-:Y:S01]  /*5ca0*/  @P3 STG.E desc[UR36][R8.64+0xe4], R55 ;  /* 0x0000e43708003986 */ /* 0x000fe2000c101924 */
[----:B------:R-:W-:Y:S02]  /*5cb0*/  ISETP.GT.AND P3, PT, R3, 0x8, P0 ;  /* 0x000000080300780c */ /* 0x000fe40000764270 */
[----:B------:R-:W-:Y:S02]  /*5cc0*/  ISETP.GT.AND P0, PT, R4, 0x49, PT ;  /* 0x000000490400780c */ /* 0x000fe40003f04270 */
[----:B------:R-:W-:Y:S01]  /*5cd0*/  F2FP.TF32.F32.PACK_B R5, R5 ;  /* 0x00000005ff05723e */ /* 0x000fe200024050ff */
[----:B-1----:R-:W-:Y:S01]  /*5ce0*/  FMUL R11, R62, R88 ;  /* 0x000000583e0b7220 */ /* 0x002fe20000400000 */
[----:B------:R-:W-:-:S03]  /*5cf0*/  F2FP.TF32.F32.PACK_B R65, R65 ;  /* 0x00000041ff41723e */ /* 0x000fc600024050ff */
[----:B------:R0:W-:Y:S01]  /*5d00*/  @P4 STG.E desc[UR36][R6.64+0x100], R5 ;  /* 0x0001000506004986 */ /* 0x0001e2000c101924 */
[----:B------:R-:W-:Y:S02]  /*5d10*/  F2FP.TF32.F32.PACK_B R67, R67 ;  /* 0x00000043ff43723e */ /* 0x000fe400024050ff */
[----:B------:R-:W-:Y:S01]  /*5d20*/  F2FP.TF32.F32.PACK_B R11, R11 ;  /* 0x0000000bff0b723e */ /* 0x000fe200024050ff */
[----:B------:R-:W-:Y:S01]  /*5d30*/  @P2 STG.E desc[UR36][R6.64+0x104], R57 ;  /* 0x0001043906002986 */ /* 0x000fe2000c101924 */
[----:B------:R-:W-:Y:S02]  /*5d40*/  ISETP.GT.AND P2, PT, R4, 0x48, PT ;  /* 0x000000480400780c */ /* 0x000fe40003f44270 */
[----:B------:R-:W-:Y:S01]  /*5d50*/  F2FP.TF32.F32.PACK_B R69, R69 ;  /* 0x00000045ff45723e */ /* 0x000fe200024050ff */
[----:B------:R1:W-:Y:S01]  /*5d60*/  @P1 STG.E desc[UR36][R8.64+0x100], R13 ;  /* 0x0001000d08001986 */ /* 0x0003e2000c101924 */
[C---:B------:R-:W-:Y:S02]  /*5d70*/  ISETP.GT.AND P4, PT, R3.reuse, RZ, P2 ;  /* 0x000000ff0300720c */ /* 0x040fe40001784270 */
[C---:B------:R-:W-:Y:S01]  /*5d80*/  ISETP.GT.AND P1, PT, R3.reuse, RZ, P0 ;  /* 0x000000ff0300720c */ /* 0x040fe20000724270 */
[----:B0-----:R-:W-:Y:S01]  /*5d90*/  FMUL R5, R60, R88 ;  /* 0x000000583c057220 */ /* 0x001fe20000400000 */
[C---:B------:R-:W-:Y:S01]  /*5da0*/  ISETP.GT.AND P2, PT, R3.reuse, 0x8, P2 ;  /* 0x000000080300780c */ /* 0x040fe20001744270 */
[----:B------:R-:W-:Y:S01]  /*5db0*/  @P3 STG.E desc[UR36][R8.64+0x104], R59 ;  /* 0x0001043b08003986 */ /* 0x000fe2000c101924 */
[----:B------:R-:W-:-:S02]  /*5dc0*/  ISETP.GT.AND P3, PT, R3, 0x8, P0 ;  /* 0x000000080300780c */ /* 0x000fc40000764270 */
[----:B------:R-:W-:Y:S02]  /*5dd0*/  F2FP.TF32.F32.PACK_B R5, R5 ;  /* 0x00000005ff05723e */ /* 0x000fe400024050ff */
[----:B------:R-:W-:Y:S01]  /*5de0*/  ISETP.GT.AND P0, PT, R4, 0x51, PT ;  /* 0x000000510400780c */ /* 0x000fe20003f04270 */
[----:B-1----:R-:W-:Y:S01]  /*5df0*/  FMUL R13, R66, R88 ;  /* 0x00000058420d7220 */ /* 0x002fe20000400000 */
[----:B------:R-:W-:Y:S01]  /*5e00*/  F2FP.TF32.F32.PACK_B R71, R71 ;  /* 0x00000047ff47723e */ /* 0x000fe200024050ff */
[----:B------:R0:W-:Y:S01]  /*5e10*/  @P4 STG.E desc[UR36][R6.64+0x120], R5 ;  /* 0x0001200506004986 */ /* 0x0001e2000c101924 */
[----:B------:R-:W-:Y:S02]  /*5e20*/  F2FP.TF32.F32.PACK_B R73, R73 ;  /* 0x00000049ff49723e */ /* 0x000fe400024050ff */
[----:B------:R-:W-:Y:S01]  /*5e30*/  F2FP.TF32.F32.PACK_B R13, R13 ;  /* 0x0000000dff0d723e */ /* 0x000fe200024050ff */
[----:B------:R-:W-:Y:S01]  /*5e40*/  @P1 STG.E desc[UR36][R6.64+0x124], R61 ;  /* 0x0001243d06001986 */ /* 0x000fe2000c101924 */
[----:B------:R-:W-:-:S02]  /*5e50*/  ISETP.GT.AND P1, PT, R4, 0x50, PT ;  /* 0x000000500400780c */ /* 0x000fc40003f24270 */
[----:B------:R-:W-:Y:S01]  /*5e60*/  F2FP.TF32.F32.PACK_B R75, R75 ;  /* 0x0000004bff4b723e */ /* 0x000fe200024050ff */
[----:B------:R1:W-:Y:S01]  /*5e70*/  @P2 STG.E desc[UR36][R8.64+0x120], R11 ;  /* 0x0001200b08002986 */ /* 0x0003e2000c101924 */
[C---:B------:R-:W-:Y:S02]  /*5e80*/  ISETP.GT.AND P4, PT, R3.reuse, RZ, P1 ;  /* 0x000000ff0300720c */ /* 0x040fe40000f84270 */
[C---:B------:R-:W-:Y:S01]  /*5e90*/  ISETP.GT.AND P2, PT, R3.reuse, RZ, P0 ;  /* 0x000000ff0300720c */ /* 0x040fe20000744270 */
[----:B0-----:R-:W-:Y:S01]  /*5ea0*/  FMUL R5, R64, R88 ;  /* 0x0000005840057220 */ /* 0x001fe20000400000 */
[C---:B------:R-:W-:Y:S01]  /*5eb0*/  ISETP.GT.AND P1, PT, R3.reuse, 0x8, P1 ;  /* 0x000000080300780c */ /* 0x040fe20000f24270 */
[----:B------:R-:W-:Y:S01]  /*5ec0*/  @P3 STG.E desc[UR36][R8.64+0x124], R63 ;  /* 0x0001243f08003986 */ /* 0x000fe2000c101924 */
[----:B------:R-:W-:Y:S02]  /*5ed0*/  ISETP.GT.AND P3, PT, R3, 0x8, P0 ;  /* 0x000000080300780c */ /* 0x000fe40000764270 */
[----:B------:R-:W-:-:S02]  /*5ee0*/  F2FP.TF32.F32.PACK_B R5, R5 ;  /* 0x00000005ff05723e */ /* 0x000fc400024050ff */
[----:B------:R-:W-:Y:S01]  /*5ef0*/  ISETP.GT.AND P0, PT, R4, 0x59, PT ;  /* 0x000000590400780c */ /* 0x000fe20003f04270 */
[----:B-1----:R-:W-:Y:S01]  /*5f00*/  FMUL R11, R70, R88 ;  /* 0x00000058460b7220 */ /* 0x002fe20000400000 */
[----:B------:R-:W-:Y:S01]  /*5f10*/  F2FP.TF32.F32.PACK_B R77, R77 ;  /* 0x0000004dff4d723e */ /* 0x000fe200024050ff */
[----:B------:R0:W-:Y:S01]  /*5f20*/  @P4 STG.E desc[UR36][R6.64+0x140], R5 ;  /* 0x0001400506004986 */ /* 0x0001e2000c101924 */
[----:B------:R-:W-:Y:S02]  /*5f30*/  F2FP.TF32.F32.PACK_B R79, R79 ;  /* 0x0000004fff4f723e */ /* 0x000fe400024050ff */
[----:B------:R-:W-:Y:S01]  /*5f40*/  F2FP.TF32.F32.PACK_B R11, R11 ;  /* 0x0000000bff0b723e */ /* 0x000fe200024050ff */
[----:B------:R-:W-:Y:S01]  /*5f50*/  @P2 STG.E desc[UR36][R6.64+0x144], R65 ;  /* 0x0001444106002986 */ /* 0x000fe2000c101924 */
[----:B------:R-:W-:Y:S02]  /*5f60*/  ISETP.GT.AND P2, PT, R4, 0x58, PT ;  /* 0x000000580400780c */ /* 0x000fe40003f44270 */
[----:B------:R-:W-:Y:S01]  /*5f70*/  F2FP.TF32.F32.PACK_B R81, R81 ;  /* 0x00000051ff51723e */ /* 0x000fe200024050ff */
[----:B------:R1:W-:Y:S01]  /*5f80*/  @P1 STG.E desc[UR36][R8.64+0x140], R13 ;  /* 0x0001400d08001986 */ /* 0x0003e2000c101924 */
[----:B------:R-:W-:-:S02]  /*5f90*/  ISETP.GT.AND P4, PT, R3, RZ, P2 ;  /* 0x000000ff0300720c */ /* 0x000fc40001784270 */
[C---:B------:R-:W-:Y:S01]  /*5fa0*/  ISETP.GT.AND P1, PT, R3.reuse, RZ, P0 ;  /* 0x000000ff0300720c */ /* 0x040fe20000724270 */
[-C--:B0-----:R-:W-:Y:S01]  /*5fb0*/  FMUL R5, R68, R88.reuse ;  /* 0x0000005844057220 */ /* 0x081fe20000400000 */
[C---:B------:R-:W-:Y:S01]  /*5fc0*/  ISETP.GT.AND P2, PT, R3.reuse, 0x8, P2 ;  /* 0x000000080300780c */ /* 0x040fe20001744270 */
[----:B------:R-:W-:Y:S01]  /*5fd0*/  @P3 STG.E desc[UR36][R8.64+0x144], R67 ;  /* 0x0001444308003986 */ /* 0x000fe2000c101924 */
[----:B------:R-:W-:Y:S02]  /*5fe0*/  ISETP.GT.AND P3, PT, R3, 0x8, P0 ;  /* 0x000000080300780c */ /* 0x000fe40000764270 */
[----:B------:R-:W-:Y:S02]  /*5ff0*/  F2FP.TF32.F32.PACK_B R5, R5 ;  /* 0x00000005ff05723e */ /* 0x000fe400024050ff */
[----:B------:R-:W-:Y:S01]  /*6000*/  ISETP.GT.AND P0, PT, R4, 0x61, PT ;  /* 0x000000610400780c */ /* 0x000fe20003f04270 */
[----:B-1----:R-:W-:Y:S01]  /*6010*/  FMUL R13, R74, R88 ;  /* 0x000000584a0d7220 */ /* 0x002fe20000400000 */
[----:B------:R-:W-:Y:S01]  /*6020*/  F2FP.TF32.F32.PACK_B R15, R15 ;  /* 0x0000000fff0f723e */ /* 0x000fe200024050ff */
[----:B------:R0:W-:Y:S01]  /*6030*/  @P4 STG.E desc[UR36][R6.64+0x160], R5 ;  /* 0x0001600506004986 */ /* 0x0001e2000c101924 */
[----:B------:R-:W-:-:S02]  /*6040*/  F2FP.TF32.F32.PACK_B R83, R83 ;  /* 0x00000053ff53723e */ /* 0x000fc400024050ff */
        /* <DEDUP_REMOVED lines=15> */
[----:B------:R0:W-:Y:S03]  /*6140*/  @P4 STG.E desc[UR36][R6.64+0x180], R5 ;  /* 0x0001800506004986 */ /* 0x0001e6000c101924 */
[----:B------:R-:W-:Y:S01]  /*6150*/  F2FP.TF32.F32.PACK_B R11, R11 ;  /* 0x0000000bff0b723e */ /* 0x000fe200024050ff */
[----:B------:R-:W-:Y:S01]  /*6160*/  @P2 STG.E desc[UR36][R6.64+0x184], R73 ;  /* 0x0001844906002986 */ /* 0x000fe2000c101924 */
[----:B------:R-:W-:-:S03]  /*6170*/  ISETP.GT.AND P2, PT, R4, 0x68, PT ;  /* 0x000000680400780c */ /* 0x000fc60003f44270 */
[----:B------:R1:W-:Y:S01]  /*6180*/  @P1 STG.E desc[UR36][R8.64+0x180], R13 ;  /* 0x0001800d08001986 */ /* 0x0003e2000c101924 */
[C---:B------:R-:W-:Y:S02]  /*6190*/  ISETP.GT.AND P4, PT, R3.reuse, RZ, P2 ;  /* 0x000000ff0300720c */ /* 0x040fe40001784270 */
[C---:B------:R-:W-:Y:S01]  /*61a0*/  ISETP.GT.AND P1, PT, R3.reuse, RZ, P0 ;  /* 0x000000ff0300720c */ /* 0x040fe20000724270 */
[-C--:B0-----:R-:W-:Y:S01]  /*61b0*/  FMUL R5, R76, R88.reuse ;  /* 0x000000584c057220 */ /* 0x081fe20000400000 */
[C---:B------:R-:W-:Y:S01]  /*61c0*/  ISETP.GT.AND P2, PT, R3.reuse, 0x8, P2 ;  /* 0x000000080300780c */ /* 0x040fe20001744270 */
[----:B------:R-:W-:Y:S01]  /*61d0*/  @P3 STG.E desc[UR36][R8.64+0x184], R75 ;  /* 0x0001844b08003986 */ /* 0x000fe2000c101924 */
[----:B------:R-:W-:Y:S02]  /*61e0*/  ISETP.GT.AND P3, PT, R4, 0x71, PT ;  /* 0x000000710400780c */ /* 0x000fe40003f64270 */
[----:B------:R-:W-:Y:S02]  /*61f0*/  F2FP.TF32.F32.PACK_B R5, R5 ;  /* 0x00000005ff05723e */ /* 0x000fe400024050ff */
[----:B------:R-:W-:Y:S01]  /*6200*/  ISETP.GT.AND P0, PT, R3, 0x8, P0 ;  /* 0x000000080300780c */ /* 0x000fe20000704270 */
[----:B-1----:R-:W-:-:S02]  /*6210*/  FMUL R13, R80, R88 ;  /* 0x00000058500d7220 */ /* 0x002fc40000400000 */
[----:B------:R-:W-:Y:S03]  /*6220*/  @P4 STG.E desc[UR36][R6.64+0x1a0], R5 ;  /* 0x0001a00506004986 */ /* 0x000fe6000c101924 */
[----:B------:R-:W-:Y:S01]  /*6230*/  F2FP.TF32.F32.PACK_B R13, R13 ;  /* 0x0000000dff0d723e */ /* 0x000fe200024050ff */
[----:B------:R-:W-:Y:S01]  /*6240*/  @P1 STG.E desc[UR36][R6.64+0x1a4], R77 ;  /* 0x0001a44d06001986 */ /* 0x000fe2000c101924 */
[----:B------:R-:W-:-:S03]  /*6250*/  ISETP.GT.AND P1, PT, R4, 0x70, PT ;  /* 0x000000700400780c */ /* 0x000fc60003f24270 */
[----:B------:R0:W-:Y:S01]  /*6260*/  @P2 STG.E desc[UR36][R8.64+0x1a0], R11 ;  /* 0x0001a00b08002986 */ /* 0x0001e2000c101924 */
[C---:B------:R-:W-:Y:S02]  /*6270*/  ISETP.GT.AND P4, PT, R3.reuse, RZ, P1 ;  /* 0x000000ff0300720c */ /* 0x040fe40000f84270 */
[C---:B------:R-:W-:Y:S01]  /*6280*/  ISETP.GT.AND P2, PT, R3.reuse, RZ, P3 ;  /* 0x000000ff0300720c */ /* 0x040fe20001f44270 */
[----:B------:R-:W-:Y:S01]  /*6290*/  @P0 STG.E desc[UR36][R8.64+0x1a4], R79 ;  /* 0x0001a44f08000986 */ /* 0x000fe2000c101924 */
[C---:B------:R-:W-:Y:S02]  /*62a0*/  ISETP.GT.AND P1, PT, R3.reuse, 0x8, P1 ;  /* 0x000000080300780c */ /* 0x040fe40000f24270 */
[----:B------:R-:W-:Y:S02]  /*62b0*/  ISETP.GT.AND P0, PT, R4, 0x78, PT ;  /* 0x000000780400780c */ /* 0x000fe40003f04270 */
[----:B------:R-:W-:Y:S01]  /*62c0*/  ISETP.GT.AND P3, PT, R3, 0x8, P3 ;  /* 0x000000080300780c */ /* 0x000fe20001f64270 */
[----:B0-----:R-:W-:-:S04]  /*62d0*/  FMUL R11, R86, R88 ;  /* 0x00000058560b7220 */ /* 0x001fc80000400000 */
[----:B------:R-:W-:Y:S01]  /*62e0*/  @P4 STG.E desc[UR36][R6.64+0x1c0], R13 ;  /* 0x0001c00d06004986 */ /* 0x000fe2000c101924 */
[----:B------:R-:W-:Y:S01]  /*62f0*/  ISETP.GT.AND P4, PT, R4, 0x79, PT ;  /* 0x000000790400780c */ /* 0x000fe20003f84270 */
[----:B------:R-:W-:Y:S01]  /*6300*/  @P2 IMAD.MOV.U32 R4, RZ, RZ, R6 ;  /* 0x000000ffff042224 */ /* 0x000fe200078e0006 */
[----:B------:R-:W-:Y:S01]  /*6310*/  F2FP.TF32.F32.PACK_B R11, R11 ;  /* 0x0000000bff0b723e */ /* 0x000fe200024050ff */
[----:B------:R-:W-:-:S05]  /*6320*/  @P2 IMAD.MOV.U32 R5, RZ, RZ, R7 ;  /* 0x000000ffff052224 */ /* 0x000fca00078e0007 */
[----:B------:R0:W-:Y:S01]  /*6330*/  @P2 STG.E desc[UR36][R4.64+0x1c4], R81 ;  /* 0x0001c45104002986 */ /* 0x0001e2000c101924 */
[C---:B------:R-:W-:Y:S02]  /*6340*/  ISETP.GT.AND P2, PT, R3.reuse, RZ, P4 ;  /* 0x000000ff0300720c */ /* 0x040fe40002744270 */
[----:B------:R-:W-:Y:S01]  /*6350*/  ISETP.GT.AND P4, PT, R3, 0x8, P4 ;  /* 0x000000080300780c */ /* 0x000fe20002784270 */
[----:B0-----:R-:W-:Y:S02]  /*6360*/  @P1 IMAD.MOV.U32 R4, RZ, RZ, R8 ;  /* 0x000000ffff041224 */ /* 0x001fe400078e0008 */
[----:B------:R-:W-:-:S05]  /*6370*/  @P1 IMAD.MOV.U32 R5, RZ, RZ, R9 ;  /* 0x000000ffff051224 */ /* 0x000fca00078e0009 */
[----:B------:R0:W-:Y:S01]  /*6380*/  @P1 STG.E desc[UR36][R4.64+0x1c0], R15 ;  /* 0x0001c00f04001986 */ /* 0x0001e2000c101924 */
[C---:B------:R-:W-:Y:S02]  /*6390*/  ISETP.GT.AND P1, PT, R3.reuse, RZ, P0 ;  /* 0x000000ff0300720c */ /* 0x040fe40000724270 */
[----:B------:R-:W-:Y:S01]  /*63a0*/  ISETP.GT.AND P0, PT, R3, 0x8, P0 ;  /* 0x000000080300780c */ /* 0x000fe20000704270 */
[----:B------:R-:W-:-:S05]  /*63b0*/  FMUL R3, R84, R88 ;  /* 0x0000005854037220 */ /* 0x000fca0000400000 */
[----:B------:R-:W-:Y:S01]  /*63c0*/  F2FP.TF32.F32.PACK_B R3, R3 ;  /* 0x00000003ff03723e */ /* 0x000fe200024050ff */
[----:B0-----:R-:W-:Y:S02]  /*63d0*/  @P3 IMAD.MOV.U32 R4, RZ, RZ, R8 ;  /* 0x000000ffff043224 */ /* 0x001fe400078e0008 */
[----:B------:R-:W-:-:S05]  /*63e0*/  @P3 IMAD.MOV.U32 R5, RZ, RZ, R9 ;  /* 0x000000ffff053224 */ /* 0x000fca00078e0009 */
[----:B------:R0:W-:Y:S02]  /*63f0*/  @P3 STG.E desc[UR36][R4.64+0x1c4], R83 ;  /* 0x0001c45304003986 */ /* 0x0001e4000c101924 */
[----:B0-----:R-:W-:Y:S02]  /*6400*/  @P1 IMAD.MOV.U32 R4, RZ, RZ, R6 ;  /* 0x000000ffff041224 */ /* 0x001fe400078e0006 */
[----:B------:R-:W-:-:S05]  /*6410*/  @P1 IMAD.MOV.U32 R5, RZ, RZ, R7 ;  /* 0x000000ffff051224 */ /* 0x000fca00078e0007 */
[----:B------:R0:W-:Y:S04]  /*6420*/  @P1 STG.E desc[UR36][R4.64+0x1e0], R3 ;  /* 0x0001e00304001986 */ /* 0x0001e8000c101924 */
[----:B------:R1:W-:Y:S01]  /*6430*/  @P2 STG.E desc[UR36][R6.64+0x1e4], R85 ;  /* 0x0001e45506002986 */ /* 0x0003e2000c101924 */
[----:B0-----:R-:W-:Y:S02]  /*6440*/  @P0 IMAD.MOV.U32 R4, RZ, RZ, R8 ;  /* 0x000000ffff040224 */ /* 0x001fe400078e0008 */
[----:B------:R-:W-:-:S05]  /*6450*/  @P0 IMAD.MOV.U32 R5, RZ, RZ, R9 ;  /* 0x000000ffff050224 */ /* 0x000fca00078e0009 */
[----:B------:R1:W-:Y:S04]  /*6460*/  @P0 STG.E desc[UR36][R4.64+0x1e0], R11 ;  /* 0x0001e00b04000986 */ /* 0x0003e8000c101924 */
[----:B------:R1:W-:Y:S02]  /*6470*/  @P4 STG.E desc[UR36][R8.64+0x1e4], R87 ;  /* 0x0001e45708004986 */ /* 0x0003e4000c101924 */
.L_x_158:
[----:B------:R-:W-:Y:S05]  /*6480*/  BSYNC B0 ;  /* 0x0000000000007941 */ /* 0x000fea0003800000 */
.L_x_32:
[----:B------:R-:W-:Y:S01]  /*6490*/  IADD3 R16, P0, R16, UR38, RZ ;  /* 0x0000002610107c10 */ /* 0x000fe2000ff1e0ff */
[----:B------:R-:W-:Y:S01]  /*64a0*/  ULDC.64 UR4, c[0x0][0x650] ;  /* 0x0001940000047ab9 */ /* 0x000fe20000000a00 */
[----:B------:R-:W-:Y:S01]  /*64b0*/  PRMT R3, RZ, 0x7610, R3 ;  /* 0x00007610ff037816 */ /* 0x000fe20000000003 */
[----:B------:R-:W-:Y:S01]  /*64c0*/  IMAD.MOV.U32 R100, RZ, RZ, -0x1 ;  /* 0xffffffffff647424 */ /* 0x000fe200078e00ff */
[----:B------:R-:W-:Y:S01]  /*64d0*/  IADD3.X R17, R17, UR41, RZ, P0, !PT ;  /* 0x0000002911117c10 */ /* 0x000fe200087fe4ff */
[----:B--2---:R-:W-:Y:S01]  /*64e0*/  IMAD.MOV.U32 R99, RZ, RZ, -0x1 ;  /* 0xffffffffff637424 */ /* 0x004fe200078e00ff */
[----:B------:R-:W-:-:S04]  /*64f0*/  ISETP.GE.U32.AND P0, PT, R16, UR4, PT ;  /* 0x0000000410007c0c */ /* 0x000fc8000bf06070 */
[----:B------:R-:W-:-:S13]  /*6500*/  ISETP.GE.U32.AND.EX P0, PT, R17, UR5, PT, P0 ;  /* 0x0000000511007c0c */ /* 0x000fda000bf06100 */
[----:B------:R-:W-:Y:S05]  /*6510*/  @P0 BRA `(.L_x_159) ;  /* 0x00000004004c0947 */ /* 0x000fea0003800000 */
[----:B01----:R-:W0:Y:S01]  /*6520*/  LDC.64 R10, c[0x0][0x628] ;  /* 0x00018a00ff0a7b82 */ /* 0x003e220000000a00 */
[----:B----4-:R-:W1:Y:S01]  /*6530*/  S2R R12, SR_CTAID.X ;  /* 0x00000000000c7919 */ /* 0x010e620000002500 */
[----:B---3--:R-:W-:Y:S02]  /*6540*/  IMAD.MOV.U32 R8, RZ, RZ, R16 ;  /* 0x000000ffff087224 */ /* 0x008fe400078e0010 */
[----:B------:R-:W-:Y:S01]  /*6550*/  IMAD.MOV.U32 R9, RZ, RZ, R17 ;  /* 0x000000ffff097224 */ /* 0x000fe200078e0011 */
[----:B------:R-:W2:Y:S03]  /*6560*/  S2R R20, SR_CTAID.Y ;  /* 0x0000000000147919 */ /* 0x000ea60000002600 */
[----:B------:R-:W3:Y:S08]  /*6570*/  LDC R0, c[0x0][0x630] ;  /* 0x00018c00ff007b82 */ /* 0x000ef00000000800 */
[----:B------:R-:W4:Y:S01]  /*6580*/  LDC.64 R14, c[0x0][0x620] ;  /* 0x00018800ff0e7b82 */ /* 0x000f220000000a00 */
[----:B0-----:R-:W-:-:S04]  /*6590*/  ISETP.NE.U32.AND P0, PT, R10, RZ, PT ;  /* 0x000000ff0a00720c */ /* 0x001fc80003f05070 */
[----:B------:R-:W-:-:S13]  /*65a0*/  ISETP.NE.AND.EX P0, PT, R11, RZ, PT, P0 ;  /* 0x000000ff0b00720c */ /* 0x000fda0003f05300 */
[----:B-1234-:R-:W-:Y:S05]  /*65b0*/  @!P0 BRA `(.L_x_160) ;  /* 0x0000000000288947 */ /* 0x01efea0003800000 */
        /* <DEDUP_REMOVED lines=10> */
.L_x_160:
[-CC-:B------:R-:W-:Y:S01]  /*6660*/  SHF.R.U64 R99, R8, R0.reuse, R9.reuse ;  /* 0x0000000008637219 */ /* 0x180fe20000001209 */
[----:B------:R-:W0:Y:S01]  /*6670*/  LDC.64 R26, c[0x0][0x640] ;  /* 0x00019000ff1a7b82 */ /* 0x000e220000000a00 */
[----:B------:R-:W-:Y:S01]  /*6680*/  SHF.R.U32.HI R0, RZ, R0, R9 ;  /* 0x00000000ff007219 */ /* 0x000fe20000011609 */
[----:B------:R-:W-:Y:S01]  /*6690*/  ULDC UR4, c[0x0][0x150] ;  /* 0x0000540000047ab9 */ /* 0x000fe20000000800 */
[----:B------:R-:W-:Y:S02]  /*66a0*/  IADD3 R3, P0, RZ, -R99, RZ ;  /* 0x80000063ff037210 */ /* 0x000fe40007f1e0ff */
[----:B------:R-:W-:-:S03]  /*66b0*/  I2FP.F32.U32 R7, R12 ;  /* 0x0000000c00077245 */ /* 0x000fc60000201000 */
[----:B------:R-:W1:Y:S01]  /*66c0*/  LDC R6, c[0x0][0x618] ;  /* 0x00018600ff067b82 */ /* 0x000e620000000800 */
[----:B------:R-:W-:Y:S02]  /*66d0*/  IMAD.X R5, RZ, RZ, ~R0, P0 ;  /* 0x000000ffff057224 */ /* 0x000fe400000e0e00 */
[----:B------:R-:W-:Y:S01]  /*66e0*/  FMUL R7, R7, UR4 ;  /* 0x0000000407077c20 */ /* 0x000fe20008400000 */
[----:B------:R-:W-:Y:S01]  /*66f0*/  ULDC UR4, c[0x0][0x154] ;  /* 0x0000550000047ab9 */ /* 0x000fe20000000800 */
[-C--:B------:R-:W-:Y:S02]  /*6700*/  IMAD R0, R5, R14.reuse, RZ ;  /* 0x0000000e05007224 */ /* 0x080fe400078e02ff */
[C---:B------:R-:W-:Y:S01]  /*6710*/  IMAD.WIDE.U32 R4, R3.reuse, R14, R16 ;  /* 0x0000000e03047225 */ /* 0x040fe200078e0010 */
[----:B------:R-:W2:Y:S01]  /*6720*/  LDC R11, c[0x0][0x608] ;  /* 0x00018200ff0b7b82 */ /* 0x000ea20000000800 */
[----:B------:R-:W3:Y:S02]  /*6730*/  F2I.U32.TRUNC.NTZ R7, R7 ;  /* 0x0000000700077305 */ /* 0x000ee4000020f000 */
[----:B------:R-:W-:-:S04]  /*6740*/  IMAD R3, R3, R15, R0 ;  /* 0x0000000f03037224 */ /* 0x000fc800078e0200 */
[----:B------:R-:W-:Y:S01]  /*6750*/  IMAD.IADD R3, R5, 0x1, R3 ;  /* 0x0000000105037824 */ /* 0x000fe200078e0203 */
[----:B------:R-:W4:Y:S01]  /*6760*/  LDC R8, c[0x0][0x658] ;  /* 0x00019600ff087b82 */ /* 0x000f220000000800 */
[----:B------:R-:W-:Y:S02]  /*6770*/  I2FP.F32.U32 R5, R20 ;  /* 0x0000001400057245 */ /* 0x000fe40000201000 */
[----:B0-----:R-:W-:-:S04]  /*6780*/  ISETP.NE.U32.AND P0, PT, R26, RZ, PT ;  /* 0x000000ff1a00720c */ /* 0x001fc80003f05070 */
[----:B------:R-:W-:Y:S01]  /*6790*/  ISETP.NE.AND.EX P0, PT, R27, RZ, PT, P0 ;  /* 0x000000ff1b00720c */ /* 0x000fe20003f05300 */
[----:B------:R-:W0:Y:S01]  /*67a0*/  LDC R9, c[0x0][0x144] ;  /* 0x00005100ff097b82 */ /* 0x000e220000000800 */
[-C--:B-1----:R-:W-:Y:S01]  /*67b0*/  SHF.R.U64 R13, R4, R6.reuse, R3 ;  /* 0x00000006040d7219 */ /* 0x082fe20000001203 */
[----:B---3--:R-:W-:Y:S01]  /*67c0*/  IMAD.MOV R7, RZ, RZ, -R7 ;  /* 0x000000ffff077224 */ /* 0x008fe200078e0a07 */
[----:B------:R-:W-:Y:S01]  /*67d0*/  SHF.R.U32.HI R0, RZ, R6, R3 ;  /* 0x00000006ff007219 */ /* 0x000fe20000011603 */
[----:B------:R-:W-:-:S04]  /*67e0*/  FMUL R6, R5, UR4 ;  /* 0x0000000405067c20 */ /* 0x000fc80008400000 */
[----:B------:R-:W1:Y:S01]  /*67f0*/  LDC R21, c[0x0][0x148] ;  /* 0x00005200ff157b82 */ /* 0x000e620000000800 */
[----:B------:R3:W0:Y:S01]  /*6800*/  F2I.U32.TRUNC.NTZ R14, R6 ;  /* 0x00000006000e7305 */ /* 0x000622000020f000 */
[-CC-:B--2---:R-:W-:Y:S02]  /*6810*/  SHF.R.U64 R10, R13, R11.reuse, R0.reuse ;  /* 0x0000000b0d0a7219 */ /* 0x184fe40000001200 */
[----:B------:R-:W-:-:S04]  /*6820*/  SHF.R.U32.HI R3, RZ, R11, R0 ;  /* 0x0000000bff037219 */ /* 0x000fc80000011600 */
[----:B-----5:R-:W2:Y:S01]  /*6830*/  LDC R24, c[0x0][0x648] ;  /* 0x00019200ff187b82 */ /* 0x020ea20000000800 */
[-CC-:B----4-:R-:W-:Y:S02]  /*6840*/  SHF.R.U64 R15, R10, R8.reuse, R3.reuse ;  /* 0x000000080a0f7219 */ /* 0x190fe40000001203 */
[----:B------:R-:W-:-:S03]  /*6850*/  SHF.R.U32.HI R5, RZ, R8, R3 ;  /* 0x00000008ff057219 */ /* 0x000fc60000011603 */
[----:B------:R-:W-:Y:S02]  /*6860*/  IMAD.MOV.U32 R4, RZ, RZ, R15 ;  /* 0x000000ffff047224 */ /* 0x000fe400078e000f */
[----:B------:R-:W4:Y:S01]  /*6870*/  LDC R28, c[0x0][0x638] ;  /* 0x00018e00ff1c7b82 */ /* 0x000f220000000800 */
[----:B0-----:R-:W-:-:S07]  /*6880*/  IMAD R25, R9, R7, R12 ;  /* 0x0000000709197224 */ /* 0x001fce00078e020c */
[----:B------:R-:W0:Y:S08]  /*6890*/  LDC R29, c[0x0][0x610] ;  /* 0x00018400ff1d7b82 */ /* 0x000e300000000800 */
[----:B------:R-:W0:Y:S01]  /*68a0*/  LDC R30, c[0x0][0x600] ;  /* 0x00018000ff1e7b82 */ /* 0x000e220000000800 */
[----:B-1-3--:R-:W-:Y:S05]  /*68b0*/  @!P0 BRA `(.L_x_161) ;  /* 0x0000000000288947 */ /* 0x00afea0003800000 */
[----:B------:R-:W1:Y:S02]  /*68c0*/  LDC R0, c[0x0][0x64c] ;  /* 0x00019300ff007b82 */ /* 0x000e640000000800 */
[----:B-1----:R-:W-:-:S05]  /*68d0*/  IADD3 R3, P0, R15, R0, RZ ;  /* 0x000000000f037210 */ /* 0x002fca0007f1e0ff */
        /* <DEDUP_REMOVED lines=8> */
.L_x_161:
[----:B------:R-:W-:Y:S01]  /*6960*/  ISETP.NE.AND P0, PT, R2, 0x1, PT ;  /* 0x000000010200780c */ /* 0x000fe20003f05270 */
[----:B------:R-:W-:Y:S01]  /*6970*/  IMAD.MOV R14, RZ, RZ, -R14 ;  /* 0x000000ffff0e7224 */ /* 0x000fe200078e0a0e */
[----:B--2---:R-:W-:Y:S02]  /*6980*/  SHF.R.U64 R0, R4, R24, R5 ;  /* 0x0000001804007219 */ /* 0x004fe40000001205 */
[----:B------:R-:W-:Y:S02]  /*6990*/  LOP3.LUT R3, R10, R97, RZ, 0xc0, !PT ;  /* 0x000000610a037212 */ /* 0x000fe400078ec0ff */
[----:B------:R-:W-:Y:S01]  /*69a0*/  LOP3.LUT R6, R13, R96, RZ, 0xc0, !PT ;  /* 0x000000600d067212 */ /* 0x000fe200078ec0ff */
[----:B------:R-:W-:Y:S02]  /*69b0*/  IMAD.MOV R4, RZ, RZ, -R0 ;  /* 0x000000ffff047224 */ /* 0x000fe400078e0a00 */
[----:B------:R-:W-:Y:S02]  /*69c0*/  IMAD R0, R92, R0, R3 ;  /* 0x000000005c007224 */ /* 0x000fe400078e0203 */
[----:B----4-:R-:W-:-:S02]  /*69d0*/  IMAD R3, R4, R28, R15 ;  /* 0x0000001c04037224 */ /* 0x010fc400078e020f */
[----:B------:R-:W-:Y:S02]  /*69e0*/  @P0 IMAD R25, R21, R14, R20 ;  /* 0x0000000e15190224 */ /* 0x000fe400078e0214 */
[----:B0-----:R-:W-:Y:S02]  /*69f0*/  IMAD R5, R3, R30, R6 ;  /* 0x0000001e03057224 */ /* 0x001fe400078e0206 */
[----:B------:R-:W-:Y:S02]  /*6a00*/  IMAD R0, R0, R29, R25 ;  /* 0x0000001d00007224 */ /* 0x000fe400078e0219 */
[----:B------:R-:W-:-:S03]  /*6a10*/  IMAD.MOV.U32 R4, RZ, RZ, 0x1 ;  /* 0x00000001ff047424 */ /* 0x000fc600078e00ff */
[----:B------:R-:W-:Y:S02]  /*6a20*/  SEL R100, R5, R0, !P0 ;  /* 0x0000000005647207 */ /* 0x000fe40004000000 */
[----:B------:R-:W-:Y:S02]  /*6a30*/  PRMT R3, R4, 0x7610, R3 ;  /* 0x0000761004037816 */ /* 0x000fe40000000003 */
[----:B------:R-:W-:-:S07]  /*6a40*/  SEL R0, R0, R5, !P0 ;  /* 0x0000000500007207 */ /* 0x000fce0004000000 */
.L_x_159:
[----:B------:R-:W-:Y:S01]  /*6a50*/  LOP3.LUT P0, RZ, R3, 0xff, RZ, 0xc0, !PT ;  /* 0x000000ff03ff7812 */ /* 0x000fe2000780c0ff */
[----:B------:R-:W-:Y:S01]  /*6a60*/  UIMAD.WIDE.U32 UR4, UR42, -0x55555555, URZ ;  /* 0xaaaaaaab2a0478a5 */ /* 0x000fe2000f8e003f */
[----:B------:R-:W-:-:S03]  /*6a70*/  IMAD.MOV.U32 R101, RZ, RZ, R0 ;  /* 0x000000ffff657224 */ /* 0x000fc600078e0000 */
[----:B------:R-:W-:-:S04]  /*6a80*/  USHF.R.U32.HI UR4, URZ, 0x1, UR5 ;  /* 0x000000013f047899 */ /* 0x000fc80008011605 */
[----:B------:R-:W-:-:S04]  /*6a90*/  UIMAD UR42, UR4, -0x3, UR42 ;  /* 0xfffffffd042a78a4 */ /* 0x000fc8000f8e022a */
[----:B------:R-:W-:Y:S08]  /*6aa0*/  @P0 BRA `(.L_x_162) ;  /* 0xffffffa800500947 */ /* 0x000ff0000383ffff */
[----:B------:R-:W-:Y:S05]  /*6ab0*/  EXIT ;  /* 0x000000000000794d */ /* 0x000fea0003800000 */
.L_x_7:
        /* <DEDUP_REMOVED lines=26> */
.L_x_164:
[----:B------:R-:W0:Y:S01]  /*6c60*/  LDC.64 R28, c[0x0][0x640] ;  /* 0x00019000ff1c7b82 */ /* 0x000e220000000a00 */
[-CC-:B------:R-:W-:Y:S01]  /*6c70*/  SHF.R.U64 R22, R14, R6.reuse, R15.reuse ;  /* 0x000000060e167219 */ /* 0x180fe2000000120f */
[----:B------:R-:W-:Y:S01]  /*6c80*/  IMAD.MOV.U32 R30, RZ, RZ, 0x1 ;  /* 0x00000001ff1e7424 */ /* 0x000fe200078e00ff */
[----:B------:R-:W-:Y:S02]  /*6c90*/  SHF.R.U32.HI R6, RZ, R6, R15 ;  /* 0x00000006ff067219 */ /* 0x000fe4000001160f */
[----:B------:R-:W-:-:S03]  /*6ca0*/  IADD3 R13, P0, RZ, -R22, RZ ;  /* 0x80000016ff0d7210 */ /* 0x000fc60007f1e0ff */
[----:B------:R-:W1:Y:S02]  /*6cb0*/  LDC R12, c[0x0][0x618] ;  /* 0x00018600ff0c7b82 */ /* 0x000e640000000800 */
[----:B------:R-:W-:-:S04]  /*6cc0*/  IMAD.X R11, RZ, RZ, ~R6, P0 ;  /* 0x000000ffff0b7224 */ /* 0x000fc800000e0e06 */
[-C--:B------:R-:W-:Y:S02]  /*6cd0*/  IMAD R6, R11, R24.reuse, RZ ;  /* 0x000000180b067224 */ /* 0x080fe400078e02ff */
[----:B------:R-:W2:Y:S01]  /*6ce0*/  LDC R14, c[0x0][0x608] ;  /* 0x00018200ff0e7b82 */ /* 0x000ea20000000800 */
[----:B------:R-:W-:-:S04]  /*6cf0*/  IMAD.WIDE.U32 R10, R13, R24, R16 ;  /* 0x000000180d0a7225 */ /* 0x000fc800078e0010 */
[----:B------:R-:W-:-:S03]  /*6d00*/  IMAD R13, R13, R25, R6 ;  /* 0x000000190d0d7224 */ /* 0x000fc600078e0206 */
[----:B------:R-:W3:Y:S01]  /*6d10*/  LDC R27, c[0x0][0x658] ;  /* 0x00019600ff1b7b82 */ /* 0x000ee20000000800 */
[----:B------:R-:W-:Y:S01]  /*6d20*/  IMAD.IADD R11, R11, 0x1, R13 ;  /* 0x000000010b0b7824 */ /* 0x000fe200078e020d */
[----:B0-----:R-:W-:-:S04]  /*6d30*/  ISETP.NE.U32.AND P0, PT, R28, RZ, PT ;  /* 0x000000ff1c00720c */ /* 0x001fc80003f05070 */
[----:B------:R-:W-:Y:S02]  /*6d40*/  ISETP.NE.AND.EX P0, PT, R29, RZ, PT, P0 ;  /* 0x000000ff1d00720c */ /* 0x000fe40003f05300 */
[----:B------:R-:W0:Y:S01]  /*6d50*/  LDC R24, c[0x0][0x600] ;  /* 0x00018000ff187b82 */ /* 0x000e220000000800 */
[-CC-:B-1----:R-:W-:Y:S01]  /*6d60*/  SHF.R.U64 R8, R10, R12.reuse, R11.reuse ;  /* 0x0000000c0a087219 */ /* 0x182fe2000000120b */
[----:B------:R-:W-:Y:S01]  /*6d70*/  IMAD.MOV.U32 R10, RZ, RZ, -0x1 ;  /* 0xffffffffff0a7424 */ /* 0x000fe200078e00ff */
[----:B------:R-:W-:-:S05]  /*6d80*/  SHF.R.U32.HI R11, RZ, R12, R11 ;  /* 0x0000000cff0b7219 */ /* 0x000fca000001160b */
[----:B------:R-:W1:Y:S01]  /*6d90*/  LDC R25, c[0x0][0x648] ;  /* 0x00019200ff197b82 */ /* 0x000e620000000800 */
[-CC-:B--2---:R-:W-:Y:S02]  /*6da0*/  SHF.R.U64 R21, R8, R14.reuse, R11.reuse ;  /* 0x0000000e08157219 */ /* 0x184fe4000000120b */
[----:B------:R-:W-:-:S05]  /*6db0*/  SHF.R.U32.HI R6, RZ, R14, R11 ;  /* 0x0000000eff067219 */ /* 0x000fca000001160b */
[----:B------:R-:W2:Y:S01]  /*6dc0*/  LDC R26, c[0x0][0x638] ;  /* 0x00018e00ff1a7b82 */ /* 0x000ea20000000800 */
[-C--:B---3--:R-:W-:Y:S02]  /*6dd0*/  SHF.L.U32 R10, R10, R27.reuse, RZ ;  /* 0x0000001b0a0a7219 */ /* 0x088fe400000006ff */
[-CC-:B------:R-:W-:Y:S02]  /*6de0*/  SHF.R.U64 R23, R21, R27.reuse, R6.reuse ;  /* 0x0000001b15177219 */ /* 0x180fe40000001206 */
[----:B------:R-:W-:Y:S02]  /*6df0*/  LOP3.LUT R32, RZ, R10, RZ, 0x33, !PT ;  /* 0x0000000aff207212 */ /* 0x000fe400078e33ff */
[----:B------:R-:W-:Y:S01]  /*6e00*/  SHF.R.U32.HI R11, RZ, R27, R6 ;  /* 0x0000001bff0b7219 */ /* 0x000fe20000011606 */
[----:B------:R-:W3:Y:S01]  /*6e10*/  LDC R31, c[0x0][0x610] ;  /* 0x00018400ff1f7b82 */ /* 0x000ee20000000800 */
[----:B------:R-:W-:Y:S01]  /*6e20*/  IMAD.MOV.U32 R10, RZ, RZ, R23 ;  /* 0x000000ffff0a7224 */ /* 0x000fe200078e0017 */
[----:B------:R-:W-:Y:S06]  /*6e30*/  @!P0 BRA `(.L_x_165) ;  /* 0x0000000000288947 */ /* 0x000fec0003800000 */
        /* <DEDUP_REMOVED lines=10> */
.L_x_165:
[----:B------:R-:W-:Y:S02]  /*6ee0*/  ISETP.NE.AND P0, PT, R2, 0x1, PT ;  /* 0x000000010200780c */ /* 0x000fe40003f05270 */
[----:B-1----:R-:W-:Y:S01]  /*6ef0*/  SHF.R.U64 R6, R10, R25, R11 ;  /* 0x000000190a067219 */ /* 0x002fe2000000120b */
[----:B0-----:R-:W-:Y:S01]  /*6f00*/  VIADD R11, R24, 0xffffffff ;  /* 0xffffffff180b7836 */ /* 0x001fe20000000000 */
[----:B------:R-:W-:Y:S02]  /*6f10*/  SHF.L.U32 R30, R30, R27, RZ ;  /* 0x0000001b1e1e7219 */ /* 0x000fe400000006ff */
[----:B------:R-:W-:Y:S01]  /*6f20*/  LOP3.LUT R5, R21, R32, RZ, 0xc0, !PT ;  /* 0x0000002015057212 */ /* 0x000fe200078ec0ff */
[----:B------:R-:W-:-:S04]  /*6f30*/  IMAD.MOV R10, RZ, RZ, -R6 ;  /* 0x000000ffff0a7224 */ /* 0x000fc800078e0a06 */
[----:B------:R-:W-:Y:S01]  /*6f40*/  IMAD R6, R30, R6, R5 ;  /* 0x000000061e067224 */ /* 0x000fe200078e0205 */
[----:B------:R-:W-:Y:S01]  /*6f50*/  LOP3.LUT R5, R8, R11, RZ, 0xc0, !PT ;  /* 0x0000000b08057212 */ /* 0x000fe200078ec0ff */
[----:B------:R-:W-:Y:S02]  /*6f60*/  @P0 IMAD R7, R9, R20, R4 ;  /* 0x0000001409070224 */ /* 0x000fe400078e0204 */
[----:B--2---:R-:W-:Y:S02]  /*6f70*/  IMAD R4, R10, R26, R23 ;  /* 0x0000001a0a047224 */ /* 0x004fe400078e0217 */
[----:B---3--:R-:W-:Y:S02]  /*6f80*/  IMAD R7, R6, R31, R7 ;  /* 0x0000001f06077224 */ /* 0x008fe400078e0207 */
[----:B------:R-:W-:Y:S02]  /*6f90*/  IMAD R4, R4, R24, R5 ;  /* 0x0000001804047224 */ /* 0x000fe400078e0205 */
[----:B------:R-:W-:-:S02]  /*6fa0*/  IMAD.MOV.U32 R8, RZ, RZ, 0x1 ;  /* 0x00000001ff087424 */ /* 0x000fc400078e00ff */
[----:B------:R-:W-:Y:S01]  /*6fb0*/  IMAD.MOV.U32 R6, RZ, RZ, R22 ;  /* 0x000000ffff067224 */ /* 0x000fe200078e0016 */
[----:B------:R-:W-:Y:S02]  /*6fc0*/  SEL R19, R4, R7, !P0 ;  /* 0x0000000704137207 */ /* 0x000fe40004000000 */
[----:B------:R-:W-:-:S07]  /*6fd0*/  SEL R21, R7, R4, !P0 ;  /* 0x0000000407157207 */ /* 0x000fce0004000000 */
.L_x_163:
[----:B------:R-:W-:-:S08]  /*6fe0*/  NOP ;  /* 0x0000000000007918 */ /* 0x000fd00000000000 */
[----:B------:R-:W0:-:S00]  /*6ff0*/  USETMAXREG.DEALLOC.CTAPOOL 0x28 ;  /* 0x00000028000079c8 */ /* 0x000e0000080e0500 */
[----:B0-----:R-:W-:-:S13]  /*7000*/  ISETP.NE.AND P0, PT, R3, RZ, PT ;  /* 0x000000ff0300720c */ /* 0x001fda0003f05270 */
[----:B------:R-:W-:Y:S05]  /*7010*/  @P0 EXIT ;  /* 0x000000000000094d */ /* 0x000fea0003800000 */
[----:B------:R-:W-:Y:S01]  /*7020*/  LOP3.LUT P0, RZ, R8, 0xff, RZ, 0xc0, !PT ;  /* 0x000000ff08ff7812 */ /* 0x000fe2000780c0ff */
[----:B------:R-:W-:Y:S02]  /*7030*/  IMAD.MOV.U32 R3, RZ, RZ, 0x1 ;  /* 0x00000001ff037424 */ /* 0x000fe400078e00ff */
[----:B------:R-:W-:-:S10]  /*7040*/  IMAD.MOV.U32 R8, RZ, RZ, RZ ;  /* 0x000000ffff087224 */ /* 0x000fd400078e00ff */
[----:B------:R-:W-:Y:S05]  /*7050*/  @!P0 BRA `(.L_x_166) ;  /* 0x0000000c00548947 */ /* 0x000fea0003800000 */
[----:B------:R-:W0:Y:S01]  /*7060*/  LDC R3, c[0x0][0x28c] ;  /* 0x0000a300ff037b82 */ /* 0x000e220000000800 */
[----:B------:R-:W-:Y:S01]  /*7070*/  ULDC UR5, c[0x0][0x658] ;  /* 0x0001960000057ab9 */ /* 0x000fe20000000800 */
[----:B------:R-:W-:Y:S01]  /*7080*/  UMOV UR6, 0xffffffff ;  /* 0xffffffff00067882 */ /* 0x000fe20000000000 */
[----:B------:R-:W-:Y:S01]  /*7090*/  BSSY B0, `(.L_x_166) ;  /* 0x00000d1000007945 */ /* 0x000fe20003800000 */
[----:B------:R-:W-:Y:S01]  /*70a0*/  USHF.L.U32 UR6, UR6, UR5, URZ ;  /* 0x0000000506067299 */ /* 0x000fe2000800063f */
[----:B------:R-:W-:Y:S01]  /*70b0*/  IMAD.MOV.U32 R10, RZ, RZ, 0x1 ;  /* 0x00000001ff0a7424 */ /* 0x000fe200078e00ff */
[----:B------:R-:W-:Y:S01]  /*70c0*/  LOP3.LUT R9, R18, 0x2, RZ, 0xfc, !PT ;  /* 0x0000000212097812 */ /* 0x000fe200078efcff */
[----:B------:R-:W-:Y:S01]  /*70d0*/  IMAD.MOV.U32 R8, RZ, RZ, RZ ;  /* 0x000000ffff087224 */ /* 0x000fe200078e00ff */
[----:B------:R-:W1:Y:S01]  /*70e0*/  S2UR UR8, SR_CgaCtaId ;  /* 0x00000000000879c3 */ /* 0x000e620000008800 */
[----:B------:R-:W-:Y:S01]  /*70f0*/  ULDC UR4, c[0x0][0x600] ;  /* 0x0001800000047ab9 */ /* 0x000fe20000000800 */
[----:B------:R-:W-:Y:S01]  /*7100*/  UMOV UR7, 0x1 ;  /* 0x0000000100077882 */ /* 0x000fe20000000000 */
[----:B------:R-:W-:-:S02]  /*7110*/  UIADD3 UR4, UR4, -0x1, URZ ;  /* 0xffffffff04047890 */ /* 0x000fc4000fffe03f */
[----:B------:R-:W-:Y:S02]  /*7120*/  USHF.L.U32 UR5, UR7, UR5, URZ ;  /* 0x0000000507057299 */ /* 0x000fe4000800063f */
[----:B------:R-:W-:Y:S01]  /*7130*/  ULOP3.LUT UR6, URZ, UR6, URZ, 0x33, !UPT ;  /* 0x000000063f067292 */ /* 0x000fe2000f8e333f */
[----:B------:R-:W-:Y:S01]  /*7140*/  ULDC.64 UR30, c[0x0][0x198] ;  /* 0x00006600001e7ab9 */ /* 0x000fe20000000a00 */
[----:B0-----:R-:W-:-:S05]  /*7150*/  VIADD R3, R3, 0x3f ;  /* 0x0000003f03037836 */ /* 0x001fca0000000000 */
[----:B------:R-:W-:Y:S01]  /*7160*/  SHF.R.S32.HI R4, RZ, 0x1f, R3 ;  /* 0x0000001fff047819 */ /* 0x000fe20000011403 */
[----:B-1----:R-:W-:-:S03]  /*7170*/  IMAD.U32 R12, RZ, RZ, UR8 ;  /* 0x00000008ff0c7e24 */ /* 0x002fc6000f8e00ff */
[----:B------:R-:W-:Y:S01]  /*7180*/  LEA.HI R4, R4, R3, RZ, 0x6 ;  /* 0x0000000304047211 */ /* 0x000fe200078f30ff */
[----:B------:R-:W-:-:S03]  /*7190*/  IMAD.MOV.U32 R3, RZ, RZ, 0x1 ;  /* 0x00000001ff037424 */ /* 0x000fc600078e00ff */
[----:B------:R-:W-:-:S05]  /*71a0*/  SHF.R.S32.HI R11, RZ, 0x6, R4 ;  /* 0x00000006ff0b7819 */ /* 0x000fca0000011404 */
[----:B------:R-:W-:-:S07]  /*71b0*/  VIADD R13, R11, 0x1 ;  /* 0x000000010b0d7836 */ /* 0x000fce0000000000 */
.L_x_177:
[----:B------:R-:W-:-:S03]  /*71c0*/  UMOV UR7, 0xffffffff ;  /* 0xffffffff00077882 */ /* 0x000fc60000000000 */
[----:B------:R-:W-:Y:S05]  /*71d0*/  BRA.DIV UR7, `(.L_x_167) ;  /* 0x0000000e07b87947 */ /* 0x000fea000b800000 */
[----:B------:R-:W-:-:S13]  /*71e0*/  ELECT P6, URZ, PT ;  /* 0x00000000003f782f */ /* 0x000fda00038c0000 */
.L_x_187:
[----:B------:R-:W0:Y:S01]  /*71f0*/  LDC R4, c[0x0][0x28c] ;  /* 0x0000a300ff047b82 */ /* 0x000e220000000800 */
[----:B------:R-:W-:Y:S01]  /*7200*/  BSSY B1, `(.L_x_168) ;  /* 0x0000047000017945 */ /* 0x000fe20003800000 */
[----:B0-----:R-:W-:-:S13]  /*7210*/  ISETP.LT.OR P6, PT, R4, 0x1, !P6 ;  /* 0x000000010400780c */ /* 0x001fda00077c1670 */
[----:B------:R-:W-:Y:S05]  /*7220*/  @P6 BRA `(.L_x_169) ;  /* 0x0000000400106947 */ /* 0x000fea0003800000 */
[----:B------:R-:W-:Y:S02]  /*7230*/  IMAD R21, R21, 0x2, R12 ;  /* 0x0000000215157824 */ /* 0x000fe400078e020c */
[----:B------:R-:W-:Y:S02]  /*7240*/  IMAD.SHL.U32 R19, R19, 0x80, RZ ;  /* 0x0000008013137824 */ /* 0x000fe400078e00ff */
[----:B------:R-:W-:Y:S02]  /*7250*/  IMAD.MOV.U32 R22, RZ, RZ, RZ ;  /* 0x000000ffff167224 */ /* 0x000fe400078e00ff */
[----:B------:R-:W-:Y:S02]  /*7260*/  IMAD.MOV.U32 R4, RZ, RZ, R13 ;  /* 0x000000ffff047224 */ /* 0x000fe400078e000d */
[----:B------:R-:W-:Y:S02]  /*7270*/  IMAD.MOV.U32 R5, RZ, RZ, R3 ;  /* 0x000000ffff057224 */ /* 0x000fe400078e0003 */
[----:B------:R-:W-:-:S02]  /*7280*/  IMAD.MOV.U32 R7, RZ, RZ, R8 ;  /* 0x000000ffff077224 */ /* 0x000fc400078e0008 */
[----:B------:R-:W-:-:S07]  /*7290*/  IMAD.SHL.U32 R21, R21, 0x40, RZ ;  /* 0x0000004015157824 */ /* 0x000fce00078e00ff */
.L_x_172:
[----:B------:R-:W0:Y:S01]  /*72a0*/  S2UR UR7, SR_CgaCtaId ;  /* 0x00000000000779c3 */ /* 0x000e220000008800 */
[----:B------:R-:W-:Y:S02]  /*72b0*/  MOV R15, 0x400 ;  /* 0x00000400000f7802 */ /* 0x000fe40000000f00 */
[----:B------:R-:W-:Y:S02]  /*72c0*/  SHF.L.U32 R14, R5, 0x1f, RZ ;  /* 0x0000001f050e7819 */ /* 0x000fe400000006ff */
[----:B------:R-:W-:Y:S01]  /*72d0*/  ISETP.NE.AND P1, PT, R0, RZ, PT ;  /* 0x000000ff0000720c */ /* 0x000fe20003f25270 */
[----:B0-----:R-:W-:-:S05]  /*72e0*/  IMAD.U32 R12, RZ, RZ, UR7 ;  /* 0x00000007ff0c7e24 */ /* 0x001fca000f8e00ff */
[----:B------:R-:W-:-:S07]  /*72f0*/  LEA R20, R12, R15, 0x18 ;  /* 0x0000000f0c147211 */ /* 0x000fce00078ec0ff */
[----:B------:R-:W0:Y:S01]  /*7300*/  @!P1 LDC R15, c[0x0][0x500] ;  /* 0x00014000ff0f9b82 */ /* 0x000e220000000800 */
[----:B------:R-:W-:-:S04]  /*7310*/  IMAD R23, R7, 0x8, R20 ;  /* 0x0000000807177824 */ /* 0x000fc800078e0214 */
[----:B------:R-:W1:Y:S02]  /*7320*/  SYNCS.PHASECHK.TRANS64.TRYWAIT P0, [R23+URZ+0x18], R14 ;  /* 0x0000180e170075a7 */ /* 0x000e64000800017f */
[----:B-1----:R-:W-:Y:S05]  /*7330*/  @!P0 BRA `(.L_x_170) ;  /* 0x0000000c00808947 */ /* 0x002fea0003800000 */
.L_x_188:
[----:B-1----:R-:W-:Y:S01]  /*7340*/  PRMT R14, R9, 0x9910, RZ ;  /* 0x00009910090e7816 */ /* 0x002fe200000000ff */
[----:B0-----:R0:W-:Y:S03]  /*7350*/  @!P1 SYNCS.ARRIVE.TRANS64 RZ, [R23+URZ], R15 ;  /* 0x0000000f17ff99a7 */ /* 0x0011e6000800003f */
[----:B------:R-:W-:-:S13]  /*7360*/  ISETP.NE.AND P0, PT, R14, 0x2, PT ;  /* 0x000000020e00780c */ /* 0x000fda0003f05270 */
[----:B0-----:R-:W-:Y:S05]  /*7370*/  @P0 BRA `(.L_x_171) ;  /* 0x0000000000040947 */ /* 0x001fea0003800000 */
[----:B------:R-:W-:Y:S01]  /*7380*/  BPT.TRAP 0x1 ;  /* 0x000000040000795c */ /* 0x000fe20000300000 */
.L_x_171:
[----:B------:R-:W-:Y:S01]  /*7390*/  IMAD R14, R7, 0x4, R12 ;  /* 0x00000004070e7824 */ /* 0x000fe200078e020c */
[----:B------:R-:W-:Y:S01]  /*73a0*/  R2UR UR34, R22 ;  /* 0x00000000162272ca */ /* 0x000fe200000e0000 */
[----:B------:R-:W-:Y:S01]  /*73b0*/  VIADD R4, R4, 0xffffffff ;  /* 0xffffffff04047836 */ /* 0x000fe20000000000 */
[----:B------:R-:W-:Y:S01]  /*73c0*/  R2UR UR33, R23 ;  /* 0x00000000172172ca */ /* 0x000fe200000e0000 */
[----:B------:R-:W-:Y:S01]  /*73d0*/  IMAD.SHL.U32 R14, R14, 0x800, RZ ;  /* 0x000008000e0e7824 */ /* 0x000fe200078e00ff */
[----:B------:R-:W-:Y:S01]  /*73e0*/  R2UR UR36, R6 ;  /* 0x00000000062472ca */ /* 0x000fe200000e0000 */
[----:B------:R-:W-:Y:S01]  /*73f0*/  UIADD3 UR14, UP0, UR30, 0xf0, URZ ;  /* 0x000000f01e0e7890 */ /* 0x000fe2000ff1e03f */
[----:B------:R-:W-:Y:S01]  /*7400*/  R2UR UR35, R21 ;  /* 0x00000000152372ca */ /* 0x000fe200000e0000 */
[--C-:B------:R-:W-:Y:S01]  /*7410*/  IMAD R14, R14, 0x4, R20.reuse ;  /* 0x000000040e0e7824 */ /* 0x100fe200078e0214 */
[----:B------:R-:W-:Y:S01]  /*7420*/  R2UR UR19, R19 ;  /* 0x00000000131372ca */ /* 0x000fe200000e0000 */
[C---:B------:R-:W-:Y:S01]  /*7430*/  IMAD R20, R7.reuse, 0x8000, R20 ;  /* 0x0000800007147824 */ /* 0x040fe200078e0214 */
[----:B------:R-:W-:Y:S01]  /*7440*/  UIADD3 UR42, UP1, UR30, 0x1f0, URZ ;  /* 0x000001f01e2a7890 */ /* 0x000fe2000ff3e03f */
[----:B------:R-:W-:Y:S01]  /*7450*/  ISETP.GT.AND P1, PT, R4, 0x1, PT ;  /* 0x000000010400780c */ /* 0x000fe20003f24270 */
[----:B------:R-:W-:Y:S01]  /*7460*/  UIADD3.X UR15, URZ, UR31, URZ, UP0, !UPT ;  /* 0x0000001f3f0f7290 */ /* 0x000fe200087fe43f */
[----:B------:R-:W-:Y:S01]  /*7470*/  R2UR UR24, R14 ;  /* 0x000000000e1872ca */ /* 0x000fe200000e0000 */
[----:B------:R-:W-:Y:S01]  /*7480*/  UIADD3 UR26, UR34, 0x20, URZ ;  /* 0x00000020221a7890 */ /* 0x000fe2000fffe03f */
[----:B------:R-:W-:Y:S01]  /*7490*/  R2UR UR8, R20 ;  /* 0x00000000140872ca */ /* 0x000fe200000e0000 */
[----:B------:R-:W-:Y:S01]  /*74a0*/  UIADD3.X UR43, URZ, UR31, URZ, UP1, !UPT ;  /* 0x0000001f3f2b7290 */ /* 0x000fe20008ffe43f */
[----:B------:R-:W-:Y:S01]  /*74b0*/  VIADD R7, R7, 0x1 ;  /* 0x0000000107077836 */ /* 0x000fe20000000000 */
[----:B------:R-:W-:Y:S01]  /*74c0*/  UMOV UR7, 0x30000 ;  /* 0x0003000000077882 */ /* 0x000fe20000000000 */
[----:B------:R-:W-:Y:S01]  /*74d0*/  UMOV UR22, 0x0 ;  /* 0x0000000000167882 */ /* 0x000fe20000000000 */
[----:B------:R-:W-:Y:S01]  /*74e0*/  UMOV UR23, 0x10000000 ;  /* 0x1000000000177882 */ /* 0x000fe20000000000 */
[----:B------:R-:W-:Y:S01]  /*74f0*/  UMOV UR25, UR33 ;  /* 0x0000002100197c82 */ /* 0x000fe20008000000 */
[----:B------:R-:W-:Y:S01]  /*7500*/  ISETP.NE.AND P0, PT, R7, 0x3, PT ;  /* 0x000000030700780c */ /* 0x000fe20003f05270 */
[----:B------:R-:W-:Y:S01]  /*7510*/  UMOV UR28, UR36 ;  /* 0x00000024001c7c82 */ /* 0x000fe20008000000 */
[----:B------:R-:W-:Y:S01]  /*7520*/  UMOV UR27, UR35 ;  /* 0x00000023001b7c82 */ /* 0x000fe20008000000 */
[----:B------:R-:W-:Y:S01]  /*7530*/  UMOV UR17, UR33 ;  /* 0x0000002100117c82 */ /* 0x000fe20008000000 */
[----:B------:R-:W-:Y:S01]  /*7540*/  UIADD3 UR32, UR24, 0x100, URZ ;  /* 0x0000010018207890 */ /* 0x000fe2000fffe03f */
[----:B------:R-:W-:Y:S01]  /*7550*/  SEL R14, RZ, 0x1, P0 ;  /* 0x00000001ff0e7807 */ /* 0x000fe20000000000 */
[----:B------:R-:W-:Y:S01]  /*7560*/  UIADD3 UR24, UR24, 0x4100, URZ ;  /* 0x0000410018187890 */ /* 0x000fe2000fffe03f */
[----:B------:R-:W-:Y:S01]  /*7570*/  VIADD R22, R22, 0x40 ;  /* 0x0000004016167836 */ /* 0x000fe20000000000 */
[----:B------:R-:W-:Y:S01]  /*7580*/  UIADD3 UR16, UR8, 0x18100, URZ ;  /* 0x0001810008107890 */ /* 0x000fe2000fffe03f */
[----:B------:R-:W-:Y:S01]  /*7590*/  LOP3.LUT R5, R5, R14, RZ, 0x3c, !PT ;  /* 0x0000000e05057212 */ /* 0x000fe200078e3cff */
[----:B------:R-:W-:Y:S01]  /*75a0*/  UIADD3 UR8, UR8, 0x1c100, URZ ;  /* 0x0001c10008087890 */ /* 0x000fe2000fffe03f */
[----:B------:R-:W-:Y:S01]  /*75b0*/  SEL R7, R7, RZ, P0 ;  /* 0x000000ff07077207 */ /* 0x000fe20000000000 */
[----:B------:R-:W-:Y:S01]  /*75c0*/  UMOV UR18, UR34 ;  /* 0x0000002200127c82 */ /* 0x000fe20008000000 */
[----:B------:R-:W-:Y:S01]  /*75d0*/  UMOV UR20, UR36 ;  /* 0x0000002400147c82 */ /* 0x000fe20008000000 */
[----:B------:R0:W-:Y:S01]  /*75e0*/  UTMALDG.3D.MULTICAST [UR32], [UR14], UR7, desc[UR22] ;  /* 0x000016200e0073b4 */ /* 0x0001e20008011807 */
[----:B------:R-:W-:Y:S01]  /*75f0*/  UMOV UR9, UR33 ;  /* 0x0000002100097c82 */ /* 0x000fe20008000000 */
[----:B------:R-:W-:Y:S01]  /*7600*/  UMOV UR11, UR19 ;  /* 0x00000013000b7c82 */ /* 0x000fe20008000000 */
[----:B------:R-:W-:Y:S01]  /*7610*/  UMOV UR12, UR36 ;  /* 0x00000024000c7c82 */ /* 0x000fe20008000000 */
[----:B------:R-:W-:Y:S01]  /*7620*/  UMOV UR10, UR26 ;  /* 0x0000001a000a7c82 */ /* 0x000fe20008000000 */
[----:B------:R0:W-:Y:S01]  /*7630*/  UTMALDG.3D.MULTICAST [UR24], [UR14], UR7, desc[UR22] ;  /* 0x000016180e0073b4 */ /* 0x0001e20008011807 */
[----:B------:R0:W-:Y:S01]  /*7640*/  UTMALDG.3D [UR16], [UR42], desc[UR22] ;  /* 0x000016102a0075b4 */ /* 0x0001e20008011000 */
[----:B------:R0:W-:Y:S02]  /*7650*/  UTMALDG.3D [UR8], [UR42], desc[UR22] ;  /* 0x000016082a0075b4 */ /* 0x0001e40008011000 */
[----:B0-----:R-:W-:Y:S05]  /*7660*/  @P1 BRA `(.L_x_172) ;  /* 0xfffffffc000c1947 */ /* 0x001fea000383ffff */
.L_x_169:
[----:B------:R-:W-:Y:S05]  /*7670*/  BSYNC B1 ;  /* 0x0000000000017941 */ /* 0x000fea0003800000 */
.L_x_168:
[----:B------:R-:W-:Y:S01]  /*7680*/  LOP3.LUT P1, RZ, R10, 0xff, RZ, 0xc0, !PT ;  /* 0x000000ff0aff7812 */ /* 0x000fe2000782c0ff */
[C---:B------:R-:W-:Y:S01]  /*7690*/  IMAD.IADD R7, R11.reuse, 0x1, R8 ;  /* 0x000000010b077824 */ /* 0x040fe200078e0208 */
[----:B------:R-:W-:Y:S01]  /*76a0*/  ULDC.64 UR8, c[0x0][0x650] ;  /* 0x0001940000087ab9 */ /* 0x000fe20000000a00 */
[----:B------:R-:W-:Y:S01]  /*76b0*/  ISETP.GE.U32.AND P2, PT, R11, 0x3, PT ;  /* 0x000000030b00780c */ /* 0x000fe20003f46070 */
[----:B------:R-:W-:Y:S01]  /*76c0*/  BSSY B1, `(.L_x_173) ;  /* 0x000006b000017945 */ /* 0x000fe20003800000 */
[----:B------:R-:W-:Y:S01]  /*76d0*/  IMAD.MOV.U32 R21, RZ, RZ, -0x1 ;  /* 0xffffffffff157424 */ /* 0x000fe200078e00ff */
[----:B------:R-:W-:Y:S01]  /*76e0*/  ISETP.GT.U32.AND P0, PT, R7, 0x2, PT ;  /* 0x000000020700780c */ /* 0x000fe20003f04070 */
[----:B------:R-:W-:Y:S01]  /*76f0*/  IMAD.MOV.U32 R19, RZ, RZ, -0x1 ;  /* 0xffffffffff137424 */ /* 0x000fe200078e00ff */
[----:B------:R-:W-:Y:S02]  /*7700*/  PRMT R10, RZ, 0x7610, R10 ;  /* 0x00007610ff0a7816 */ /* 0x000fe4000000000a */
[----:B------:R-:W-:-:S03]  /*7710*/  ISETP.LT.U32.AND P0, PT, R11, 0x3, P0 ;  /* 0x000000030b00780c */ /* 0x000fc60000701070 */
[----:B------:R-:W0:Y:S01]  /*7720*/  @P1 S2R R12, SR_CgaCtaId ;  /* 0x00000000000c1919 */ /* 0x000e220000008800 */
[----:B------:R-:W-:-:S04]  /*7730*/  @P1 MOV R5, 0x400 ;  /* 0x0000040000051802 */ /* 0x000fc80000000f00 */
[----:B0-----:R-:W-:Y:S01]  /*7740*/  @P1 LEA R6, R12, R5, 0x18 ;  /* 0x000000050c061211 */ /* 0x001fe200078ec0ff */
[----:B------:R-:W-:Y:S01]  /*7750*/  IMAD.WIDE.U32 R4, R7, -0x55555555, RZ ;  /* 0xaaaaaaab07047825 */ /* 0x000fe200078e00ff */
[----:B------:R-:W-:Y:S02]  /*7760*/  SEL R4, RZ, 0x1, !P0 ;  /* 0x00000001ff047807 */ /* 0x000fe40004000000 */
[----:B------:R0:W-:Y:S01]  /*7770*/  @P1 SYNCS.ARRIVE.TRANS64.A1T0 RZ, [R6+URZ+0x48], RZ ;  /* 0x000048ff06ff19a7 */ /* 0x0001e2000810003f */
[----:B------:R-:W-:Y:S02]  /*7780*/  IADD3 R16, P1, R16, UR38, RZ ;  /* 0x0000002610107c10 */ /* 0x000fe4000ff3e0ff */
[----:B------:R-:W-:Y:S02]  /*7790*/  LOP3.LUT R3, R3, R4, RZ, 0x3c, !PT ;  /* 0x0000000403037212 */ /* 0x000fe400078e3cff */
[----:B------:R-:W-:Y:S02]  /*77a0*/  IADD3.X R17, R17, UR41, RZ, P1, !PT ;  /* 0x0000002911117c10 */ /* 0x000fe40008ffe4ff */
[----:B------:R-:W-:-:S02]  /*77b0*/  ISETP.GE.U32.AND P0, PT, R16, UR8, PT ;  /* 0x0000000810007c0c */ /* 0x000fc4000bf06070 */
[----:B0-----:R-:W-:Y:S02]  /*77c0*/  SHF.R.U32.HI R6, RZ, 0x1, R5 ;  /* 0x00000001ff067819 */ /* 0x001fe40000011605 */
[----:B------:R-:W-:Y:S02]  /*77d0*/  ISETP.GE.U32.AND.EX P0, PT, R17, UR9, PT, P0 ;  /* 0x0000000911007c0c */ /* 0x000fe4000bf06100 */
[----:B------:R-:W-:Y:S01]  /*77e0*/  @P2 LOP3.LUT R3, R3, 0x1, R6, 0x78, !PT ;  /* 0x0000000103032812 */ /* 0x000fe200078e7806 */
[----:B------:R-:W-:Y:S01]  /*77f0*/  IMAD R8, R6, -0x3, R7 ;  /* 0xfffffffd06087824 */ /* 0x000fe200078e0207 */
[----:B------:R-:W-:Y:S01]  /*7800*/  PRMT R4, RZ, 0x7610, R4 ;  /* 0x00007610ff047816 */ /* 0x000fe20000000004 */
[----:B------:R-:W-:-:S08]  /*7810*/  IMAD.MOV.U32 R6, RZ, RZ, -0x1 ;  /* 0xffffffffff067424 */ /* 0x000fd000078e00ff */
[----:B------:R-:W-:Y:S05]  /*7820*/  @P0 BRA `(.L_x_174) ;  /* 0x0000000400500947 */ /* 0x000fea0003800000 */
[----:B------:R-:W0:Y:S01]  /*7830*/  S2R R19, SR_CTAID.X ;  /* 0x0000000000137919 */ /* 0x000e220000002500 */
[----:B------:R-:W-:Y:S01]  /*7840*/  ULDC.64 UR8, c[0x0][0x628] ;  /* 0x00018a0000087ab9 */ /* 0x000fe20000000a00 */
[----:B------:R-:W1:Y:S01]  /*7850*/  LDC R20, c[0x0][0x144] ;  /* 0x00005100ff147b82 */ /* 0x000e620000000800 */
[----:B------:R-:W-:Y:S01]  /*7860*/  ISETP.NE.U32.AND P0, PT, RZ, UR8, PT ;  /* 0x00000008ff007c0c */ /* 0x000fe2000bf05070 */
[----:B------:R-:W2:Y:S01]  /*7870*/  S2R R14, SR_CTAID.Y ;  /* 0x00000000000e7919 */ /* 0x000ea20000002600 */
[----:B------:R-:W-:Y:S01]  /*7880*/  ULDC UR10, c[0x0][0x630] ;  /* 0x00018c00000a7ab9 */ /* 0x000fe20000000800 */
[----:B------:R-:W-:Y:S01]  /*7890*/  ULDC UR11, c[0x0][0x150] ;  /* 0x00005400000b7ab9 */ /* 0x000fe20000000800 */
[----:B------:R-:W-:Y:S01]  /*78a0*/  ISETP.NE.AND.EX P0, PT, RZ, UR9, PT, P0 ;  /* 0x00000009ff007c0c */ /* 0x000fe2000bf05300 */
[----:B------:R-:W-:Y:S02]  /*78b0*/  IMAD.MOV.U32 R4, RZ, RZ, R16 ;  /* 0x000000ffff047224 */ /* 0x000fe400078e0010 */
[----:B------:R-:W-:Y:S01]  /*78c0*/  IMAD.MOV.U32 R5, RZ, RZ, R17 ;  /* 0x000000ffff057224 */ /* 0x000fe200078e0011 */
[----:B0-----:R-:W-:-:S09]  /*78d0*/  I2FP.F32.U32 R21, R19 ;  /* 0x0000001300157245 */ /* 0x001fd20000201000 */
[----:B------:R-:W-:Y:S05]  /*78e0*/  @!P0 BRA `(.L_x_175) ;  /* 0x0000000000288947 */ /* 0x000fea0003800000 */
[----:B------:R-:W-:Y:S02]  /*78f0*/  ULDC UR7, c[0x0][0x634] ;  /* 0x00018d0000077ab9 */ /* 0x000fe40000000800 */
[----:B------:R-:W-:-:S05]  /*7900*/  IADD3 R5, P0, R16, UR7, RZ ;  /* 0x0000000710057c10 */ /* 0x000fca000ff1e0ff */
[----:B------:R-:W-:-:S04]  /*7910*/  IMAD.X R15, RZ, RZ, R17, P0 ;  /* 0x000000ffff0f7224 */ /* 0x000fc800000e0611 */
[----:B------:R-:W-:-:S04]  /*7920*/  IMAD.WIDE.U32 R6, R15, UR8, RZ ;  /* 0x000000080f067c25 */ /* 0x000fc8000f8e00ff */
[----:B------:R-:W-:-:S04]  /*7930*/  IMAD.WIDE.U32 R6, P0, R5, UR9, R6 ;  /* 0x0000000905067c25 */ /* 0x000fc8000f800006 */
[----:B------:R-:W-:-:S04]  /*7940*/  IMAD.WIDE.U32 R4, R5, UR8, RZ ;  /* 0x0000000805047c25 */ /* 0x000fc8000f8e00ff */
[----:B------:R-:W-:Y:S01]  /*7950*/  IMAD.MOV.U32 R4, RZ, RZ, R7 ;  /* 0x000000ffff047224 */ /* 0x000fe200078e0007 */
[----:B------:R-:W-:Y:S01]  /*7960*/  IADD3 RZ, P1, R5, R6, RZ ;  /* 0x0000000605ff7210 */ /* 0x000fe20007f3e0ff */
[----:B------:R-:W-:-:S04]  /*7970*/  IMAD.X R5, RZ, RZ, RZ, P0 ;  /* 0x000000ffff057224 */ /* 0x000fc800000e06ff */
[----:B------:R-:W-:-:S08]  /*7980*/  IMAD.WIDE.U32.X R4, R15, UR9, R4, P1 ;  /* 0x000000090f047c25 */ /* 0x000fd000088e0404 */
.L_x_175:
[----:B------:R-:W-:Y:S01]  /*7990*/  FMUL R21, R21, UR11 ;  /* 0x0000000b15157c20 */ /* 0x000fe20008400000 */
[--C-:B------:R-:W-:Y:S01]  /*79a0*/  SHF.R.U64 R15, R4, UR10, R5.reuse ;  /* 0x0000000a040f7c19 */ /* 0x100fe20008001205 */
[----:B------:R-:W-:Y:S01]  /*79b0*/  ULDC.64 UR8, c[0x0][0x620] ;  /* 0x0001880000087ab9 */ /* 0x000fe20000000a00 */
[----:B------:R-:W-:Y:S01]  /*79c0*/  SHF.R.U32.HI R4, RZ, UR10, R5 ;  /* 0x0000000aff047c19 */ /* 0x000fe20008011605 */
[----:B------:R-:W-:Y:S01]  /*79d0*/  ULDC.64 UR10, c[0x0][0x640] ;  /* 0x00019000000a7ab9 */ /* 0x000fe20000000a00 */
[----:B------:R-:W-:Y:S01]  /*79e0*/  IADD3 R5, P0, RZ, -R15, RZ ;  /* 0x8000000fff057210 */ /* 0x000fe20007f1e0ff */
[----:B------:R-:W0:Y:S01]  /*79f0*/  F2I.U32.TRUNC.NTZ R21, R21 ;  /* 0x0000001500157305 */ /* 0x000e22000020f000 */
[----:B------:R-:W-:-:S03]  /*7a00*/  ULDC UR7, c[0x0][0x618] ;  /* 0x0001860000077ab9 */ /* 0x000fc60000000800 */
[----:B------:R-:W-:Y:S01]  /*7a10*/  IMAD.X R4, RZ, RZ, ~R4, P0 ;  /* 0x000000ffff047224 */ /* 0x000fe200000e0e04 */
[----:B------:R-:W-:-:S03]  /*7a20*/  ISETP.NE.U32.AND P0, PT, RZ, UR10, PT ;  /* 0x0000000aff007c0c */ /* 0x000fc6000bf05070 */
[----:B------:R-:W-:Y:S01]  /*7a30*/  IMAD R4, R4, UR8, RZ ;  /* 0x0000000804047c24 */ /* 0x000fe2000f8e02ff */
[----:B------:R-:W-:-:S03]  /*7a40*/  ISETP.NE.AND.EX P0, PT, RZ, UR11, PT, P0 ;  /* 0x0000000bff007c0c */ /* 0x000fc6000bf05300 */
[C---:B------:R-:W-:Y:S02]  /*7a50*/  IMAD R7, R5.reuse, UR9, R4 ;  /* 0x0000000905077c24 */ /* 0x040fe4000f8e0204 */
[----:B------:R-:W-:Y:S01]  /*7a60*/  IMAD.WIDE.U32 R4, R5, UR8, R16 ;  /* 0x0000000805047c25 */ /* 0x000fe2000f8e0010 */
[----:B------:R-:W-:-:S03]  /*7a70*/  ULDC UR8, c[0x0][0x154] ;  /* 0x0000550000087ab9 */ /* 0x000fc60000000800 */
[----:B0-----:R-:W-:Y:S02]  /*7a80*/  IMAD.MOV R6, RZ, RZ, -R21 ;  /* 0x000000ffff067224 */ /* 0x001fe400078e0a15 */
[----:B------:R-:W0:Y:S01]  /*7a90*/  LDC R21, c[0x0][0x148] ;  /* 0x00005200ff157b82 */ /* 0x000e220000000800 */
[----:B------:R-:W-:Y:S02]  /*7aa0*/  IMAD.IADD R5, R5, 0x1, R7 ;  /* 0x0000000105057824 */ /* 0x000fe400078e0207 */
[----:B-1----:R-:W-:Y:S01]  /*7ab0*/  IMAD R19, R20, R6, R19 ;  /* 0x0000000614137224 */ /* 0x002fe200078e0213 */
[----:B--2---:R-:W-:Y:S02]  /*7ac0*/  I2FP.F32.U32 R6, R14 ;  /* 0x0000000e00067245 */ /* 0x004fe40000201000 */
[--C-:B------:R-:W-:Y:S02]  /*7ad0*/  SHF.R.U64 R20, R4, UR7, R5.reuse ;  /* 0x0000000704147c19 */ /* 0x100fe40008001205 */
[----:B------:R-:W-:Y:S01]  /*7ae0*/  SHF.R.U32.HI R5, RZ, UR7, R5 ;  /* 0x00000007ff057c19 */ /* 0x000fe20008011605 */
[----:B------:R-:W-:Y:S01]  /*7af0*/  FMUL R6, R6, UR8 ;  /* 0x0000000806067c20 */ /* 0x000fe20008400000 */
[----:B------:R-:W-:-:S02]  /*7b00*/  ULDC UR7, c[0x0][0x608] ;  /* 0x0001820000077ab9 */ /* 0x000fc40000000800 */
[--C-:B------:R-:W-:Y:S01]  /*7b10*/  SHF.R.U64 R23, R20, UR7, R5.reuse ;  /* 0x0000000714177c19 */ /* 0x100fe20008001205 */
[----:B------:R1:W2:Y:S01]  /*7b20*/  F2I.U32.TRUNC.NTZ R24, R6 ;  /* 0x0000000600187305 */ /* 0x0002a2000020f000 */
[----:B------:R-:W-:Y:S01]  /*7b30*/  SHF.R.U32.HI R4, RZ, UR7, R5 ;  /* 0x00000007ff047c19 */ /* 0x000fe20008011605 */
[----:B------:R-:W-:-:S03]  /*7b40*/  ULDC UR7, c[0x0][0x658] ;  /* 0x0001960000077ab9 */ /* 0x000fc60000000800 */
[--C-:B------:R-:W-:Y:S02]  /*7b50*/  SHF.R.U64 R22, R23, UR7, R4.reuse ;  /* 0x0000000717167c19 */ /* 0x100fe40008001204 */
[----:B------:R-:W-:-:S03]  /*7b60*/  SHF.R.U32.HI R25, RZ, UR7, R4 ;  /* 0x00000007ff197c19 */ /* 0x000fc60008011604 */
[----:B------:R-:W-:Y:S02]  /*7b70*/  IMAD.MOV.U32 R4, RZ, RZ, R22 ;  /* 0x000000ffff047224 */ /* 0x000fe400078e0016 */
[----:B------:R-:W-:Y:S01]  /*7b80*/  IMAD.MOV.U32 R5, RZ, RZ, R25 ;  /* 0x000000ffff057224 */ /* 0x000fe200078e0019 */
[----:B-1----:R-:W-:Y:S06]  /*7b90*/  @!P0 BRA `(.L_x_176) ;  /* 0x0000000000288947 */ /* 0x002fec0003800000 */
        /* <DEDUP_REMOVED lines=10> */
.L_x_176:
[----:B------:R-:W-:Y:S01]  /*7c40*/  ISETP.NE.AND P0, PT, R2, 0x1, PT ;  /* 0x000000010200780c */ /* 0x000fe20003f05270 */
[----:B------:R-:W-:Y:S01]  /*7c50*/  ULDC UR7, c[0x0][0x648] ;  /* 0x0001920000077ab9 */ /* 0x000fe20000000800 */
[----:B------:R-:W-:Y:S01]  /*7c60*/  LOP3.LUT R23, R23, UR6, RZ, 0xc0, !PT ;  /* 0x0000000617177c12 */ /* 0x000fe2000f8ec0ff */
[----:B--2---:R-:W-:Y:S01]  /*7c70*/  IMAD.MOV R24, RZ, RZ, -R24 ;  /* 0x000000ffff187224 */ /* 0x004fe200078e0a18 */
[----:B------:R-:W-:Y:S01]  /*7c80*/  SHF.R.U64 R4, R4, UR7, R5 ;  /* 0x0000000704047c19 */ /* 0x000fe20008001205 */
[----:B------:R-:W-:Y:S01]  /*7c90*/  ULDC UR7, c[0x0][0x638] ;  /* 0x00018e0000077ab9 */ /* 0x000fe20000000800 */
[----:B------:R-:W-:Y:S01]  /*7ca0*/  LOP3.LUT R7, R20, UR4, RZ, 0xc0, !PT ;  /* 0x0000000414077c12 */ /* 0x000fe2000f8ec0ff */
[----:B------:R-:W-:Y:S01]  /*7cb0*/  ULDC UR8, c[0x0][0x610] ;  /* 0x0001840000087ab9 */ /* 0x000fe20000000800 */
[----:B------:R-:W-:Y:S02]  /*7cc0*/  IMAD.MOV.U32 R6, RZ, RZ, R15 ;  /* 0x000000ffff067224 */ /* 0x000fe400078e000f */
[----:B------:R-:W-:-:S02]  /*7cd0*/  IMAD.MOV R5, RZ, RZ, -R4 ;  /* 0x000000ffff057224 */ /* 0x000fc400078e0a04 */
[----:B------:R-:W-:Y:S02]  /*7ce0*/  IMAD R4, R4, UR5, R23 ;  /* 0x0000000504047c24 */ /* 0x000fe4000f8e0217 */
[----:B0-----:R-:W-:Y:S02]  /*7cf0*/  @P0 IMAD R19, R21, R24, R14 ;  /* 0x0000001815130224 */ /* 0x001fe400078e020e */
[----:B------:R-:W-:Y:S01]  /*7d00*/  IMAD R22, R5, UR7, R22 ;  /* 0x0000000705167c24 */ /* 0x000fe2000f8e0216 */
[----:B------:R-:W-:Y:S01]  /*7d10*/  ULDC UR7, c[0x0][0x600] ;  /* 0x0001800000077ab9 */ /* 0x000fe20000000800 */
[----:B------:R-:W-:Y:S02]  /*7d20*/  IMAD R21, R4, UR8, R19 ;  /* 0x0000000804157c24 */ /* 0x000fe4000f8e0213 */
[----:B------:R-:W-:Y:S02]  /*7d30*/  IMAD R22, R22, UR7, R7 ;  /* 0x0000000716167c24 */ /* 0x000fe4000f8e0207 */
[----:B------:R-:W-:-:S03]  /*7d40*/  IMAD.MOV.U32 R4, RZ, RZ, 0x1 ;  /* 0x00000001ff047424 */ /* 0x000fc600078e00ff */
[----:B------:R-:W-:Y:S02]  /*7d50*/  SEL R19, R22, R21, !P0 ;  /* 0x0000001516137207 */ /* 0x000fe40004000000 */
[----:B------:R-:W-:-:S07]  /*7d60*/  SEL R21, R21, R22, !P0 ;  /* 0x0000001615157207 */ /* 0x000fce0004000000 */
.L_x_174:
[----:B------:R-:W-:Y:S05]  /*7d70*/  BSYNC B1 ;  /* 0x0000000000017941 */ /* 0x000fea0003800000 */
.L_x_173:
[----:B------:R-:W-:-:S13]  /*7d80*/  LOP3.LUT P0, RZ, R4, 0xff, RZ, 0xc0, !PT ;  /* 0x000000ff04ff7812 */ /* 0x000fda000780c0ff */
[----:B------:R-:W-:Y:S05]  /*7d90*/  @P0 BRA `(.L_x_177) ;  /* 0xfffffff400080947 */ /* 0x000fea000383ffff */
[----:B------:R-:W-:Y:S05]  /*7da0*/  BSYNC B0 ;  /* 0x0000000000007941 */ /* 0x000fea0003800000 */
.L_x_166:
[----:B------:R-:W-:-:S03]  /*7db0*/  UMOV UR7, 0xffffffff ;  /* 0xffffffff00077882 */ /* 0x000fc60000000000 */
[----:B------:R-:W-:Y:S05]  /*7dc0*/  BRA.DIV UR7, `(.L_x_178) ;  /* 0x0000000207f07947 */ /* 0x000fea000b800000 */
[----:B------:R-:W-:-:S13]  /*7dd0*/  ELECT P6, URZ, PT ;  /* 0x00000000003f782f */ /* 0x000fda00038c0000 */
.L_x_191:
[----:B------:R-:W-:Y:S04]  /*7de0*/  BSSY B0, `(.L_x_179) ;  /* 0x0000022000007945 */ /* 0x000fe80003800000 */
[----:B------:R-:W-:Y:S05]  /*7df0*/  @!P6 BRA `(.L_x_180) ;  /* 0x000000000080e947 */ /* 0x000fea0003800000 */
[----:B------:R-:W-:-:S04]  /*7e00*/  LOP3.LUT R18, R18, 0x2, RZ, 0xfc, !PT ;  /* 0x0000000212127812 */ /* 0x000fc800078efcff */
[----:B------:R-:W-:-:S13]  /*7e10*/  ISETP.NE.AND P0, PT, R18, 0x3, PT ;  /* 0x000000031200780c */ /* 0x000fda0003f05270 */
[----:B------:R-:W-:Y:S05]  /*7e20*/  @!P0 BRA `(.L_x_181) ;  /* 0x0000000000048947 */ /* 0x000fea0003800000 */
[----:B------:R-:W-:Y:S01]  /*7e30*/  BPT.TRAP 0x1 ;  /* 0x000000040000795c */ /* 0x000fe20000300000 */
.L_x_181:
[----:B------:R-:W0:Y:S01]  /*7e40*/  S2R R5, SR_CgaCtaId ;  /* 0x0000000000057919 */ /* 0x000e220000008800 */
[----:B------:R-:W-:Y:S02]  /*7e50*/  MOV R0, 0x400 ;  /* 0x0000040000007802 */ /* 0x000fe40000000f00 */
[----:B------:R-:W-:Y:S02]  /*7e60*/  SHF.L.U32 R2, R3, 0x1f, RZ ;  /* 0x0000001f03027819 */ /* 0x000fe400000006ff */
[----:B0-----:R-:W-:-:S05]  /*7e70*/  LEA R5, R5, R0, 0x18 ;  /* 0x0000000005057211 */ /* 0x001fca00078ec0ff */
[----:B------:R-:W-:-:S04]  /*7e80*/  VIADD R5, R5, 0x18 ;  /* 0x0000001805057836 */ /* 0x000fc80000000000 */
[C---:B------:R-:W-:Y:S02]  /*7e90*/  IMAD R7, R8.reuse, 0x8, R5 ;  /* 0x0000000808077824 */ /* 0x040fe400078e0205 */
[----:B------:R-:W-:Y:S02]  /*7ea0*/  VIADD R8, R8, 0x1 ;  /* 0x0000000108087836 */ /* 0x000fe40000000000 */
[----:B------:R-:W0:Y:S03]  /*7eb0*/  SYNCS.PHASECHK.TRANS64.TRYWAIT P0, [R7+URZ], R2 ;  /* 0x00000002070075a7 */ /* 0x000e26000800017f */
[----:B------:R-:W-:-:S04]  /*7ec0*/  ISETP.NE.AND P1, PT, R8, 0x3, PT ;  /* 0x000000030800780c */ /* 0x000fc80003f25270 */
[----:B------:R-:W-:Y:S02]  /*7ed0*/  SEL R0, RZ, 0x1, P1 ;  /* 0x00000001ff007807 */ /* 0x000fe40000800000 */
[----:B------:R-:W-:Y:S02]  /*7ee0*/  SEL R8, R8, RZ, P1 ;  /* 0x000000ff08087207 */ /* 0x000fe40000800000 */
[----:B------:R-:W-:-:S03]  /*7ef0*/  LOP3.LUT R9, R3, R0, RZ, 0x3c, !PT ;  /* 0x0000000003097212 */ /* 0x000fc600078e3cff */
[----:B------:R-:W-:Y:S01]  /*7f00*/  IMAD R4, R8, 0x8, R5 ;  /* 0x0000000808047824 */ /* 0x000fe200078e0205 */
[----:B------:R-:W-:Y:S01]  /*7f10*/  SHF.L.U32 R3, R9, 0x1f, RZ ;  /* 0x0000001f09037819 */ /* 0x000fe200000006ff */
[----:B0-----:R-:W-:Y:S06]  /*7f20*/  @!P0 BRA `(.L_x_182) ;  /* 0x0000000000b88947 */ /* 0x001fec0003800000 */
.L_x_192:
[----:B------:R-:W1:Y:S01]  /*7f30*/  SYNCS.PHASECHK.TRANS64.TRYWAIT P0, [R4+URZ], R3 ;  /* 0x00000003040075a7 */ /* 0x000e62000800017f */
[----:B------:R-:W-:-:S05]  /*7f40*/  VIADD R0, R8, 0x1 ;  /* 0x0000000108007836 */ /* 0x000fca0000000000 */
[----:B------:R-:W-:-:S04]  /*7f50*/  ISETP.NE.AND P1, PT, R0, 0x3, PT ;  /* 0x000000030000780c */ /* 0x000fc80003f25270 */
[----:B0-----:R-:W-:Y:S02]  /*7f60*/  SEL R2, RZ, 0x1, P1 ;  /* 0x00000001ff027807 */ /* 0x001fe40000800000 */
[----:B------:R-:W-:Y:S02]  /*7f70*/  SEL R0, R0, RZ, P1 ;  /* 0x000000ff00007207 */ /* 0x000fe40000800000 */
[----:B------:R-:W-:Y:S01]  /*7f80*/  LOP3.LUT R2, R9, R2, RZ, 0x3c, !PT ;  /* 0x0000000209027212 */ /* 0x000fe200078e3cff */
[----:B-1----:R-:W-:Y:S06]  /*7f90*/  @!P0 BRA `(.L_x_183) ;  /* 0x0000000000b08947 */ /* 0x002fec0003800000 */
.L_x_193:
[----:B------:R-:W-:Y:S01]  /*7fa0*/  IMAD R5, R0, 0x8, R5 ;  /* 0x0000000800057824 */ /* 0x000fe200078e0205 */
[----:B------:R-:W-:-:S07]  /*7fb0*/  SHF.L.U32 R0, R2, 0x1f, RZ ;  /* 0x0000001f02007819 */ /* 0x000fce00000006ff */
.L_x_184:
[----:B-1----:R1:W2:Y:S02]  /*7fc0*/  SYNCS.PHASECHK.TRANS64.TRYWAIT P0, [R5+URZ], R0 ;  /* 0x00000000050075a7 */ /* 0x0022a4000800017f */
[----:B--2---:R-:W-:Y:S05]  /*7fd0*/  @!P0 NANOSLEEP.SYNCS 0x989680 ;  /* 0x009896800000895d */ /* 0x004fea0003900000 */
[----:B------:R-:W2:Y:S02]  /*7fe0*/  @!P0 SYNCS.PHASECHK.TRANS64 P0, [R5+URZ], R0 ;  /* 0x00000000050085a7 */ /* 0x000ea4000800007f */
[----:B--2---:R-:W-:Y:S05]  /*7ff0*/  @!P0 BRA `(.L_x_184) ;  /* 0xfffffffc00f08947 */ /* 0x004fea000383ffff */
.L_x_180:
[----:B------:R-:W-:Y:S05]  /*8000*/  BSYNC B0 ;  /* 0x0000000000007941 */ /* 0x000fea0003800000 */
.L_x_179:
[----:B------:R-:W-:Y:S05]  /*8010*/  EXIT ;  /* 0x000000000000794d */ /* 0x000fea0003800000 */
.L_x_21:
[----:B-1----:R1:W2:Y:S02]  /*8020*/  SYNCS.PHASECHK.TRANS64.TRYWAIT P1, [R3+URZ], R0 ;  /* 0x00000000030075a7 */ /* 0x0022a4000802017f */
[----:B--2---:R-:W-:Y:S05]  /*8030*/  @!P1 NANOSLEEP.SYNCS 0x989680 ;  /* 0x009896800000995d */ /* 0x004fea0003900000 */
[----:B------:R-:W2:Y:S02]  /*8040*/  @!P1 SYNCS.PHASECHK.TRANS64 P1, [R3+URZ], R0 ;  /* 0x00000000030095a7 */ /* 0x000ea4000802007f */
[----:B--2---:R-:W-:Y:S05]  /*8050*/  @!P1 BRA `(.L_x_21) ;  /* 0xfffffffc00f09947 */ /* 0x004fea000383ffff */
[----:B------:R-:W-:Y:S05]  /*8060*/  BRA `(.L_x_20) ;  /* 0xffffff9400ac7947 */ /* 0x000fea000383ffff */
.L_x_26:
[----:B-1----:R1:W2:Y:S02]  /*8070*/  SYNCS.PHASECHK.TRANS64.TRYWAIT P1, [R5+URZ], R4 ;  /* 0x00000004050075a7 */ /* 0x0022a4000802017f */
[----:B--2---:R-:W-:Y:S05]  /*8080*/  @!P1 NANOSLEEP.SYNCS 0x989680 ;  /* 0x009896800000995d */ /* 0x004fea0003900000 */
[----:B------:R-:W2:Y:S02]  /*8090*/  @!P1 SYNCS.PHASECHK.TRANS64 P1, [R5+URZ], R4 ;  /* 0x00000004050095a7 */ /* 0x000ea4000802007f */
[----:B--2---:R-:W-:Y:S05]  /*80a0*/  @!P1 BRA `(.L_x_26) ;  /* 0xfffffffc00f09947 */ /* 0x004fea000383ffff */
[----:B------:R-:W-:Y:S05]  /*80b0*/  BRA `(.L_x_25) ;  /* 0xffffff9800f87947 */ /* 0x000fea000383ffff */
.L_x_167:
[----:B------:R-:W-:Y:S01]  /*80c0*/  BSSY B1, `(.L_x_185) ;  /* 0x0000006000017945 */ /* 0x000fe20003800000 */
[----:B------:R-:W-:-:S07]  /*80d0*/  IMAD.MOV.U32 R15, RZ, RZ, -0x1 ;  /* 0xffffffffff0f7424 */ /* 0x000fce00078e00ff */
[----:B------:R-:W-:Y:S05]  /*80e0*/  WARPSYNC.COLLECTIVE R15, `(.L_x_186) ;  /* 0x000000000f0c7348 */ /* 0x000fea0003c00000 */
[----:B------:R-:W-:Y:S02]  /*80f0*/  ELECT P6, UR62, PT ;  /* 0x00000000003e782f */ /* 0x000fe400038c0000 */
[----:B------:R-:W-:Y:S01]  /*8100*/  MOV R14, UR62 ;  /* 0x0000003e000e7c02 */ /* 0x000fe20008000f00 */
[----:B------:R-:W-:Y:S10]  /*8110*/  ENDCOLLECTIVE ;  /* 0x000000000000791b */ /* 0x000ff40003800000 */
.L_x_186:
[----:B------:R-:W-:Y:S05]  /*8120*/  BSYNC B1 ;  /* 0x0000000000017941 */ /* 0x000fea0003800000 */
.L_x_185:
[----:B------:R-:W-:Y:S05]  /*8130*/  BRA `(.L_x_187) ;  /* 0xfffffff0002c7947 */ /* 0x000fea000383ffff */
.L_x_170:
[----:B-1----:R1:W2:Y:S02]  /*8140*/  SYNCS.PHASECHK.TRANS64.TRYWAIT P0, [R23+URZ+0x18], R14 ;  /* 0x0000180e170075a7 */ /* 0x0022a4000800017f */
[----:B--2---:R-:W-:Y:S05]  /*8150*/  @!P0 NANOSLEEP.SYNCS 0x989680 ;  /* 0x009896800000895d */ /* 0x004fea0003900000 */
[----:B------:R-:W2:Y:S02]  /*8160*/  @!P0 SYNCS.PHASECHK.TRANS64 P0, [R23+URZ+0x18], R14 ;  /* 0x0000180e170085a7 */ /* 0x000ea4000800007f */
[----:B--2---:R-:W-:Y:S05]  /*8170*/  @!P0 BRA `(.L_x_170) ;  /* 0xfffffffc00f08947 */ /* 0x004fea000383ffff */
[----:B------:R-:W-:Y:S05]  /*8180*/  BRA `(.L_x_188) ;  /* 0xfffffff0006c7947 */ /* 0x000fea000383ffff */
.L_x_178:
[----:B------:R-:W-:Y:S01]  /*8190*/  BSSY B0, `(.L_x_189) ;  /* 0x0000006000007945 */ /* 0x000fe20003800000 */
[----:B------:R-:W-:-:S07]  /*81a0*/  IMAD.MOV.U32 R15, RZ, RZ, -0x1 ;  /* 0xffffffffff0f7424 */ /* 0x000fce00078e00ff */
[----:B------:R-:W-:Y:S05]  /*81b0*/  WARPSYNC.COLLECTIVE R15, `(.L_x_190) ;  /* 0x000000000f0c7348 */ /* 0x000fea0003c00000 */
[----:B------:R-:W-:Y:S02]  /*81c0*/  ELECT P6, UR62, PT ;  /* 0x00000000003e782f */ /* 0x000fe400038c0000 */
[----:B------:R-:W-:Y:S01]  /*81d0*/  MOV R14, UR62 ;  /* 0x0000003e000e7c02 */ /* 0x000fe20008000f00 */
[----:B------:R-:W-:Y:S10]  /*81e0*/  ENDCOLLECTIVE ;  /* 0x000000000000791b */ /* 0x000ff40003800000 */
.L_x_190:
[----:B------:R-:W-:Y:S05]  /*81f0*/  BSYNC B0 ;  /* 0x0000000000007941 */ /* 0x000fea0003800000 */
.L_x_189:
[----:B------:R-:W-:Y:S05]  /*8200*/  BRA `(.L_x_191) ;  /* 0xfffffff800f47947 */ /* 0x000fea000383ffff */
.L_x_182:
[----:B0-----:R0:W1:Y:S02]  /*8210*/  SYNCS.PHASECHK.TRANS64.TRYWAIT P0, [R7+URZ], R2 ;  /* 0x00000002070075a7 */ /* 0x001064000800017f */
[----:B-1----:R-:W-:Y:S05]  /*8220*/  @!P0 NANOSLEEP.SYNCS 0x989680 ;  /* 0x009896800000895d */ /* 0x002fea0003900000 */
[----:B------:R-:W1:Y:S02]  /*8230*/  @!P0 SYNCS.PHASECHK.TRANS64 P0, [R7+URZ], R2 ;  /* 0x00000002070085a7 */ /* 0x000e64000800007f */
[----:B-1----:R-:W-:Y:S05]  /*8240*/  @!P0 BRA `(.L_x_182) ;  /* 0xfffffffc00f08947 */ /* 0x002fea000383ffff */
[----:B------:R-:W-:Y:S05]  /*8250*/  BRA `(.L_x_192) ;  /* 0xfffffffc00347947 */ /* 0x000fea000383ffff */
.L_x_183:
[----:B0-----:R0:W1:Y:S02]  /*8260*/  SYNCS.PHASECHK.TRANS64.TRYWAIT P0, [R4+URZ], R3 ;  /* 0x00000003040075a7 */ /* 0x001064000800017f */
[----:B-1----:R-:W-:Y:S05]  /*8270*/  @!P0 NANOSLEEP.SYNCS 0x989680 ;  /* 0x009896800000895d */ /* 0x002fea0003900000 */
[----:B------:R-:W1:Y:S02]  /*8280*/  @!P0 SYNCS.PHASECHK.TRANS64 P0, [R4+URZ], R3 ;  /* 0x00000003040085a7 */ /* 0x000e64000800007f */
[----:B-1----:R-:W-:Y:S05]  /*8290*/  @!P0 BRA `(.L_x_183) ;  /* 0xfffffffc00f08947 */ /* 0x002fea000383ffff */
[----:B------:R-:W-:Y:S05]  /*82a0*/  BRA `(.L_x_193) ;  /* 0xfffffffc003c7947 */ /* 0x000fea000383ffff */
.L_x_194:
[----:B------:R-:W-:-:S00]  /*82b0*/  BRA `(.L_x_194) ;  /* 0xfffffffc00fc7947 */ /* 0x000fc0000383ffff */
[----:B------:R-:W-:-:S00]  /*82c0*/  NOP ;  /* 0x0000000000007918 */ /* 0x000fc00000000000 */
        /* <DEDUP_REMOVED lines=11> */
.L_x_195:


//--------------------- .nv.global.init           --------------------------
	.section	.nv.global.init,"aw",@progbits
.nv.global.init:
	.type		$str$22,@object
	.size		$str$22,($str$23 - $str$22)
$str$22:
        /*0000*/ 	.byte	0x6b, 0x5f, 0x74, 0x69, 0x6c, 0x65, 0x5f, 0x63, 0x6f, 0x75, 0x6e, 0x74, 0x20, 0x3e, 0x3d, 0x20
        /*0010*/ 	.byte	0x31, 0x00
	.type		$str$23,@object
	.size		$str$23,(__unnamed_1 - $str$23)
$str$23:
        /*0012*/ 	.byte	0x2f, 0x74, 0x6d, 0x70, 0x2f, 0x63, 0x75, 0x74, 0x6c, 0x61, 0x73, 0x73, 0x5f, 0x73, 0x77, 0x65
        /*0022*/ 	.byte	0x65, 0x70, 0x5f, 0x73, 0x72, 0x63, 0x2f, 0x69, 0x6e, 0x63, 0x6c, 0x75, 0x64, 0x65, 0x2f, 0x63
        /*0032*/ 	.byte	0x75, 0x74, 0x6c, 0x61, 0x73, 0x73, 0x2f, 0x67, 0x65, 0x6d, 0x6d, 0x2f, 0x63, 0x6f, 0x6c, 0x6c
        /*0042*/ 	.byte	0x65, 0x63, 0x74, 0x69, 0x76, 0x65, 0x2f, 0x73, 0x6d, 0x39, 0x30, 0x5f, 0x6d, 0x6d, 0x61, 0x5f
        /*0052*/ 	.byte	0x74, 0x6d, 0x61, 0x5f, 0x67, 0x6d, 0x6d, 0x61, 0x5f, 0x73, 0x73, 0x5f, 0x77, 0x61, 0x72, 0x70
        /*0062*/ 	.byte	0x73, 0x70, 0x65, 0x63, 0x69, 0x61, 0x6c, 0x69, 0x7a, 0x65, 0x64, 0x2e, 0x68, 0x70, 0x70, 0x00
	.type		__unnamed_1,@object
	.size		__unnamed_1,(.L_0 - __unnamed_1)
__unnamed_1:
        /*0072*/ 	.byte	0x76, 0x6f, 0x69, 0x64, 0x20, 0x63, 0x75, 0x74, 0x6c, 0x61, 0x73, 0x73, 0x3a, 0x3a, 0x67, 0x65
        /* <DEDUP_REMOVED lines=177> */
        /*0b92*/ 	.byte	0x64, 0x65, 0x6e, 0x74, 0x69, 0x74, 0x79, 0x5d, 0x00
.L_0:


//--------------------- .nv.shared._ZN7cutlass13device_kernelINS_4gemm6kernel13GemmUniversalIN4cute5tupleIJiiiiEEENS1_10collective13CollectiveMmaINS1_34MainloopSm90TmaGmmaWarpSpecializedILi3ENS5_IJNS4_1CILi1EEENSA_ILi2EEESB_EEENS1_35KernelTmaWarpSpecializedCooperativeEEENS5_IJNSA_ILi128EEESG_NSA_ILi64EEEEEENS_10tfloat32_tENS5_IJlSB_lEEESJ_SK_NS4_8TiledMMAINS4_8MMA_AtomIJNS4_4SM904GMMA30MMA_64x128x8_F32TF32TF32_SS_TNILNSO_7ScaleInE1ELSQ_1EEEEEENS4_6LayoutINS5_IJSC_SB_SB_EEENS5_IJSB_NSA_ILi0EEESV_EEEEENS5_IJNS4_10UnderscoreESY_SY_EEEEENS4_23SM90_TMA_LOAD_MULTICASTENS4_14ComposedLayoutINS4_7SwizzleILi3ELi4ELi3EEENS4_18smem_ptr_flag_bitsILi32EEENST_INS5_IJNSA_ILi8EEENSA_ILi32EEEEEENS5_IJS18_SB_EEEEEEEvNS4_8identityENS4_13SM90_TMA_LOADES1C_vS1D_EENS_8epilogue10collective6detail29Sm90TmaWarpSpecializedAdapterINS1H_15DefaultEpilogueISJ_SK_SK_NS1G_6thread17LinearCombinationISJ_Li1EffLNS1L_9ScaleType4KindE0ELNS_15FloatRoundStyleE2ESJ_EENS1_15EpilogueDefaultEEEEEvvEEEEvNT_6ParamsE --------------------------
	.section	.nv.shared._ZN7cutlass13device_kernelINS_4gemm6kernel13GemmUniversalIN4cute5tupleIJiiiiEEENS1_10collective13CollectiveMmaINS1_34MainloopSm90TmaGmmaWarpSpecializedILi3ENS5_IJNS4_1CILi1EEENSA_ILi2EEESB_EEENS1_35KernelTmaWarpSpecializedCooperativeEEENS5_IJNSA_ILi128EEESG_NSA_ILi64EEEEEENS_10tfloat32_tENS5_IJlSB_lEEESJ_SK_NS4_8TiledMMAINS4_8MMA_AtomIJNS4_4SM904GMMA30MMA_64x128x8_F32TF32TF32_SS_TNILNSO_7ScaleInE1ELSQ_1EEEEEENS4_6LayoutINS5_IJSC_SB_SB_EEENS5_IJSB_NSA_ILi0EEESV_EEEEENS5_IJNS4_10UnderscoreESY_SY_EEEEENS4_23SM90_TMA_LOAD_MULTICASTENS4_14ComposedLayoutINS4_7SwizzleILi3ELi4ELi3EEENS4_18smem_ptr_flag_bitsILi32EEENST_INS5_IJNSA_ILi8EEENSA_ILi32EEEEEENS5_IJS18_SB_EEEEEEEvNS4_8identityENS4_13SM90_TMA_LOADES1C_vS1D_EENS_8epilogue10collective6detail29Sm90TmaWarpSpecializedAdapterINS1H_15DefaultEpilogueISJ_SK_SK_NS1G_6thread17LinearCombinationISJ_Li1EffLNS1L_9ScaleType4KindE0ELNS_15FloatRoundStyleE2ESJ_EENS1_15EpilogueDefaultEEEEEvvEEEEvNT_6ParamsE,"aw",@nobits
	.sectionflags	@""
	.align	16
	.zero		1024


//--------------------- .nv.shared.reserved.0     --------------------------
	.section	.nv.shared.reserved.0,"aw",@nobits
	.weak		__nv_reservedSMEM_offset_0_alias
	.size		__nv_reservedSMEM_offset_0_alias, 0, 0
	.other		__nv_reservedSMEM_offset_0_alias,@"STO_CUDA_RESERVED_SHARED STV_DEFAULT"
__nv_reservedSMEM_offset_0_alias:
	.zero		0


//--------------------- .nv.global                --------------------------
	.section	.nv.global,"aw",@nobits
.nv.global:
	.type		_ZN40_INTERNAL_66f111f0_4_k_cu_2215cc4c_339794cute1_E,@object
	.size		_ZN40_INTERNAL_66f111f0_4_k_cu_2215cc4c_339794cute1_E,(_ZN40_INTERNAL_66f111f0_4_k_cu_2215cc4c_339794cuda3std3__45__cpo6cbeginE - _ZN40_INTERNAL_66f111f0_4_k_cu_2215cc4c_339794cute1_E)
_ZN40_INTERNAL_66f111f0_4_k_cu_2215cc4c_339794cute1_E:
	.zero		1
	.type		_ZN40_INTERNAL_66f111f0_4_k_cu_2215cc4c_339794cuda3std3__45__cpo6cbeginE,@object
	.size		_ZN40_INTERNAL_66f111f0_4_k_cu_2215cc4c_339794cuda3std3__45__cpo6cbeginE,(_ZN40_INTERNAL_66f111f0_4_k_cu_2215cc4c_339794cuda3std3__48in_placeE - _ZN40_INTERNAL_66f111f0_4_k_cu_2215cc4c_339794cuda3std3__45__cpo6cbeginE)
_ZN40_INTERNAL_66f111f0_4_k_cu_2215cc4c_339794cuda3std3__45__cpo6cbeginE:
	.zero		1
	.type		_ZN40_INTERNAL_66f111f0_4_k_cu_2215cc4c_339794cuda3std3__48in_placeE,@object
	.size		_ZN40_INTERNAL_66f111f0_4_k_cu_2215cc4c_339794cuda3std3__48in_placeE,(_ZN40_INTERNAL_66f111f0_4_k_cu_2215cc4c_339794cuda3std6ranges3__45__cpo9iter_moveE - _ZN40_INTERNAL_66f111f0_4_k_cu_2215cc4c_339794cuda3std3__48in_placeE)
_ZN40_INTERNAL_66f111f0_4_k_cu_2215cc4c_339794cuda3std3__48in_placeE:
	.zero		1
	.type		_ZN40_INTERNAL_66f111f0_4_k_cu_2215cc4c_339794cuda3std6ranges3__45__cpo9iter_moveE,@object
	.size		_ZN40_INTERNAL_66f111f0_4_k_cu_2215cc4c_339794cuda3std6ranges3__45__cpo9iter_moveE,(_ZN40_INTERNAL_66f111f0_4_k_cu_2215cc4c_339794cuda3std3__45__cpo5beginE - _ZN40_INTERNAL_66f111f0_4_k_cu_2215cc4c_339794cuda3std6ranges3__45__cpo9iter_moveE)
_ZN40_INTERNAL_66f111f0_4_k_cu_2215cc4c_339794cuda3std6ranges3__45__cpo9iter_moveE:
	.zero		1
	.type		_ZN40_INTERNAL_66f111f0_4_k_cu_2215cc4c_339794cuda3std3__45__cpo5beginE,@object
	.size		_ZN40_INTERNAL_66f111f0_4_k_cu_2215cc4c_339794cuda3std3__45__cpo5beginE,(_ZN40_INTERNAL_66f111f0_4_k_cu_2215cc4c_339794cuda3std3__442_GLOBAL__N__66f111f0_4_k_cu_2215cc4c_339796ignoreE - _ZN40_INTERNAL_66f111f0_4_k_cu_2215cc4c_339794cuda3std3__45__cpo5beginE)
_ZN40_INTERNAL_66f111f0_4_k_cu_2215cc4c_339794cuda3std3__45__cpo5beginE:
	.zero		1
	.type		_ZN40_INTERNAL_66f111f0_4_k_cu_2215cc4c_339794cuda3std3__442_GLOBAL__N__66f111f0_4_k_cu_2215cc4c_339796ignoreE,@object
	.size		_ZN40_INTERNAL_66f111f0_4_k_cu_2215cc4c_339794cuda3std3__442_GLOBAL__N__66f111f0_4_k_cu_2215cc4c_339796ignoreE,(_ZN40_INTERNAL_66f111f0_4_k_cu_2215cc4c_339794cute7productE - _ZN40_INTERNAL_66f111f0_4_k_cu_2215cc4c_339794cuda3std3__442_GLOBAL__N__66f111f0_4_k_cu_2215cc4c_339796ignoreE)
_ZN40_INTERNAL_66f111f0_4_k_cu_2215cc4c_339794cuda3std3__442_GLOBAL__N__66f111f0_4_k_cu_2215cc4c_339796ignoreE:
	.zero		1
	.type		_ZN40_INTERNAL_66f111f0_4_k_cu_2215cc4c_339794cute7productE,@object
	.size		_ZN40_INTERNAL_66f111f0_4_k_cu_2215cc4c_339794cute7productE,(_ZN40_INTERNAL_66f111f0_4_k_cu_2215cc4c_339794cuda3std3__45__cpo3endE - _ZN40_INTERNAL_66f111f0_4_k_cu_2215cc4c_339794cute7productE)
_ZN40_INTERNAL_66f111f0_4_k_cu_2215cc4c_339794cute7productE:
	.zero		1
	.type		_ZN40_INTERNAL_66f111f0_4_k_cu_2215cc4c_339794cuda3std3__45__cpo3endE,@object
	.size		_ZN40_INTERNAL_66f111f0_4_k_cu_2215cc4c_339794cuda3std3__45__cpo3endE,(_ZN40_INTERNAL_66f111f0_4_k_cu_2215cc4c_339794cuda3std3__419piecewise_constructE - _ZN40_INTERNAL_66f111f0_4_k_cu_2215cc4c_339794cuda3std3__45__cpo3endE)
_ZN40_INTERNAL_66f111f0_4_k_cu_2215cc4c_339794cuda3std3__45__cpo3endE:
	.zero		1
	.type		_ZN40_INTERNAL_66f111f0_4_k_cu_2215cc4c_339794cuda3std3__419piecewise_constructE,@object
	.size		_ZN40_INTERNAL_66f111f0_4_k_cu_2215cc4c_339794cuda3std3__419piecewise_constructE,(_ZN40_INTERNAL_66f111f0_4_k_cu_2215cc4c_339794cuda3std3__45__cpo4cendE - _ZN40_INTERNAL_66f111f0_4_k_cu_2215cc4c_339794cuda3std3__419piecewise_constructE)
_ZN40_INTERNAL_66f111f0_4_k_cu_2215cc4c_339794cuda3std3__419piecewise_constructE:
	.zero		1
	.type		_ZN40_INTERNAL_66f111f0_4_k_cu_2215cc4c_339794cuda3std3__45__cpo4cendE,@object
	.size		_ZN40_INTERNAL_66f111f0_4_k_cu_2215cc4c_339794cuda3std3__45__cpo4cendE,(_ZN40_INTERNAL_66f111f0_4_k_cu_2215cc4c_339794cuda3std6ranges3__45__cpo4swapE - _ZN40_INTERNAL_66f111f0_4_k_cu_2215cc4c_339794cuda3std3__45__cpo4cendE)
_ZN40_INTERNAL_66f111f0_4_k_cu_2215cc4c_339794cuda3std3__45__cpo4cendE:
	.zero		1
	.type		_ZN40_INTERNAL_66f111f0_4_k_cu_2215cc4c_339794cuda3std6ranges3__45__cpo4swapE,@object
	.size		_ZN40_INTERNAL_66f111f0_4_k_cu_2215cc4c_339794cuda3std6ranges3__45__cpo4swapE,(.L_8 - _ZN40_INTERNAL_66f111f0_4_k_cu_2215cc4c_339794cuda3std6ranges3__45__cpo4swapE)
_ZN40_INTERNAL_66f111f0_4_k_cu_2215cc4c_339794cuda3std6ranges3__45__cpo4swapE:
	.zero		1
.L_8:


//--------------------- .nv.constant0._ZN7cutlass13device_kernelINS_4gemm6kernel13GemmUniversalIN4cute5tupleIJiiiiEEENS1_10collective13CollectiveMmaINS1_34MainloopSm90TmaGmmaWarpSpecializedILi3ENS5_IJNS4_1CILi1EEENSA_ILi2EEESB_EEENS1_35KernelTmaWarpSpecializedCooperativeEEENS5_IJNSA_ILi128EEESG_NSA_ILi64EEEEEENS_10tfloat32_tENS5_IJlSB_lEEESJ_SK_NS4_8TiledMMAINS4_8MMA_AtomIJNS4_4SM904GMMA30MMA_64x128x8_F32TF32TF32_SS_TNILNSO_7ScaleInE1ELSQ_1EEEEEENS4_6LayoutINS5_IJSC_SB_SB_EEENS5_IJSB_NSA_ILi0EEESV_EEEEENS5_IJNS4_10UnderscoreESY_SY_EEEEENS4_23SM90_TMA_LOAD_MULTICASTENS4_14ComposedLayoutINS4_7SwizzleILi3ELi4ELi3EEENS4_18smem_ptr_flag_bitsILi32EEENST_INS5_IJNSA_ILi8EEENSA_ILi32EEEEEENS5_IJS18_SB_EEEEEEEvNS4_8identityENS4_13SM90_TMA_LOADES1C_vS1D_EENS_8epilogue10collective6detail29Sm90TmaWarpSpecializedAdapterINS1H_15DefaultEpilogueISJ_SK_SK_NS1G_6thread17LinearCombinationISJ_Li1EffLNS1L_9ScaleType4KindE0ELNS_15FloatRoundStyleE2ESJ_EENS1_15EpilogueDefaultEEEEEvvEEEEvNT_6ParamsE --------------------------
	.section	.nv.constant0._ZN7cutlass13device_kernelINS_4gemm6kernel13GemmUniversalIN4cute5tupleIJiiiiEEENS1_10collective13CollectiveMmaINS1_34MainloopSm90TmaGmmaWarpSpecializedILi3ENS5_IJNS4_1CILi1EEENSA_ILi2EEESB_EEENS1_35KernelTmaWarpSpecializedCooperativeEEENS5_IJNSA_ILi128EEESG_NSA_ILi64EEEEEENS_10tfloat32_tENS5_IJlSB_lEEESJ_SK_NS4_8TiledMMAINS4_8MMA_AtomIJNS4_4SM904GMMA30MMA_64x128x8_F32TF32TF32_SS_TNILNSO_7ScaleInE1ELSQ_1EEEEEENS4_6LayoutINS5_IJSC_SB_SB_EEENS5_IJSB_NSA_ILi0EEESV_EEEEENS5_IJNS4_10UnderscoreESY_SY_EEEEENS4_23SM90_TMA_LOAD_MULTICASTENS4_14ComposedLayoutINS4_7SwizzleILi3ELi4ELi3EEENS4_18smem_ptr_flag_bitsILi32EEENST_INS5_IJNSA_ILi8EEENSA_ILi32EEEEEENS5_IJS18_SB_EEEEEEEvNS4_8identityENS4_13SM90_TMA_LOADES1C_vS1D_EENS_8epilogue10collective6detail29Sm90TmaWarpSpecializedAdapterINS1H_15DefaultEpilogueISJ_SK_SK_NS1G_6thread17LinearCombinationISJ_Li1EffLNS1L_9ScaleType4KindE0ELNS_15FloatRoundStyleE2ESJ_EENS1_15EpilogueDefaultEEEEEvvEEEEvNT_6ParamsE,"a",@progbits
	.sectionflags	@""
	.align	4
.nv.constant0._ZN7cutlass13device_kernelINS_4gemm6kernel13GemmUniversalIN4cute5tupleIJiiiiEEENS1_10collective13CollectiveMmaINS1_34MainloopSm90TmaGmmaWarpSpecializedILi3ENS5_IJNS4_1CILi1EEENSA_ILi2EEESB_EEENS1_35KernelTmaWarpSpecializedCooperativeEEENS5_IJNSA_ILi128EEESG_NSA_ILi64EEEEEENS_10tfloat32_tENS5_IJlSB_lEEESJ_SK_NS4_8TiledMMAINS4_8MMA_AtomIJNS4_4SM904GMMA30MMA_64x128x8_F32TF32TF32_SS_TNILNSO_7ScaleInE1ELSQ_1EEEEEENS4_6LayoutINS5_IJSC_SB_SB_EEENS5_IJSB_NSA_ILi0EEESV_EEEEENS5_IJNS4_10UnderscoreESY_SY_EEEEENS4_23SM90_TMA_LOAD_MULTICASTENS4_14ComposedLayoutINS4_7SwizzleILi3ELi4ELi3EEENS4_18smem_ptr_flag_bitsILi32EEENST_INS5_IJNSA_ILi8EEENSA_ILi32EEEEEENS5_IJS18_SB_EEEEEEEvNS4_8identityENS4_13SM90_TMA_LOADES1C_vS1D_EENS_8epilogue10collective6detail29Sm90TmaWarpSpecializedAdapterINS1H_15DefaultEpilogueISJ_SK_SK_NS1G_6thread17LinearCombinationISJ_Li1EffLNS1L_9ScaleType4KindE0ELNS_15FloatRoundStyleE2ESJ_EENS1_15EpilogueDefaultEEEEEvvEEEEvNT_6ParamsE:
	.zero		1664


//--------------------- SYMBOLS --------------------------

	.type		.nv.reservedSmem.offset0,@object
	.size		.nv.reservedSmem.offset0,0x4
	.type		__assertfail,@function
